def gluon_wgmma(
    a_ptr,
    b_ptr,
    c_ptr,
    M,
    N,
    K,
    stride_am,
    stride_bk,
    stride_cm,
    BLOCK_M: gl.constexpr,
    BLOCK_N: gl.constexpr,
    BLOCK_K: gl.constexpr,
    DTYPE: gl.constexpr,
    A_LAYOUT: gl.constexpr,
    B_LAYOUT: gl.constexpr,
    C_LAYOUT: gl.constexpr,
    B_SHAPE: gl.constexpr,
    TRANS_B: gl.constexpr,
    NUM_BUFFERS: gl.constexpr,
    NUM_WARPS: gl.constexpr,
):
    a_desc = tma.make_tensor_descriptor(
        a_ptr, [M, K], [stride_am, 1], [BLOCK_M, BLOCK_K], A_LAYOUT
    )
    b_desc = tma.make_tensor_descriptor(
        b_ptr,
        [N, K] if TRANS_B else [K, N],
        [stride_bk, 1],
        B_SHAPE,
        B_LAYOUT,
    )
    c_desc = tma.make_tensor_descriptor(
        c_ptr, [M, N], [stride_cm, 1], [BLOCK_M, BLOCK_N], C_LAYOUT
    )

    a_bufs = gl.allocate_shared_memory(
        DTYPE, [NUM_BUFFERS, BLOCK_M, BLOCK_K], A_LAYOUT
    )
    b_bufs = gl.allocate_shared_memory(DTYPE, [NUM_BUFFERS] + B_SHAPE, B_LAYOUT)

    pid_m = gl.program_id(0)
    pid_n = gl.program_id(1)
    off_m = pid_m * BLOCK_M
    off_n = pid_n * BLOCK_N

    mma_layout: gl.constexpr = pick_wgmma_layout(DTYPE, BLOCK_M, BLOCK_N, NUM_WARPS)
    acc = warpgroup_mma_init(
        gl.zeros((BLOCK_M, BLOCK_N), dtype=gl.float32, layout=mma_layout)
    )

    bars = gl.allocate_shared_memory(
        gl.int64, [NUM_BUFFERS, 1], mbarrier.MBarrierLayout()
    )
    for i in gl.static_range(NUM_BUFFERS):
        mbarrier.init(bars.index(i), count=1)
    idx = 0
    phase = 0

    for k in range(0, K, BLOCK_K):
        a = a_bufs.index(idx)
        b = b_bufs.index(idx)
        bar = bars.index(idx)
        mbarrier.expect(bar, a_desc.block_type.nbytes + b_desc.block_type.nbytes)
        tma.async_copy_global_to_shared(a_desc, [off_m, k], bar, a)
        tma.async_copy_global_to_shared(
            b_desc, [off_n, k] if TRANS_B else [k, off_n], bar, b
        )
        mbarrier.wait(bar, phase=phase)

        if TRANS_B:
            b = b.permute((1, 0))
        acc = warpgroup_mma_wait(num_outstanding=0, deps=(acc,))
        acc = warpgroup_mma(a, b, acc, is_async=True)

        idx += 1
        if idx == NUM_BUFFERS:
            idx = 0
            phase ^= 1

    acc = warpgroup_mma_wait(num_outstanding=0, deps=(acc,))
    for i in gl.static_range(NUM_BUFFERS):
        mbarrier.invalidate(bars.index(i))

    c_smem = gl.allocate_shared_memory(DTYPE, [BLOCK_M, BLOCK_N], C_LAYOUT)
    c_smem.store(acc.to(DTYPE))
    fence_async_shared()
    tma.async_copy_shared_to_global(c_desc, [off_m, off_n], c_smem)
    tma.store_wait(pendings=0)

# config = {"BLOCK_K": 128, "BLOCK_M": 256, "BLOCK_N": 128, "arch": "sm_90", "dtype": "fp16", "num_buffers": 4, "num_warps": 4, "trans_b": 1}
# arch = sm_90


// ===== COMPILED SASS (sm_90a) =====

	.target	sm_90a

	.elftype	@"ET_EXEC"


//--------------------- .note.nv.tkinfo           --------------------------
	.section	.note.nv.tkinfo,"",@"SHT_NOTE"
	.sectionflags	@"SHF_NOTE_NV_TKINFO"
	.tkinfo
        /*0018*/ 	.word	0x00000002
        /*0030*/ 	.string	""
        /*0030*/ 	.string	"ptxas"
        /*0030*/ 	.string	"Cuda compilation tools, release 13.0, V13.0.88"
        /*0030*/ 	.string	"Build cuda_13.0.r13.0/compiler.36424714_0"
        /*0030*/ 	.string	"-v  -suppress-debug-info  -lineinfo  -arch sm_90a "



//--------------------- .note.nv.cuinfo           --------------------------
	.section	.note.nv.cuinfo,"",@"SHT_NOTE"
	.sectionflags	@"SHF_NOTE_NV_CUINFO"
        /*0018*/ 	.short	0x0002
        /*001a*/ 	.short	0x005a
        /*001c*/ 	.short	0x0082
	.zero		2


//--------------------- .nv.info                  --------------------------
	.section	.nv.info,"",@"SHT_CUDA_INFO"
	.align	4


	//----- nvinfo : EIATTR_REGCOUNT
	.align		4
        /*0000*/ 	.byte	0x04, 0x2f
        /*0002*/ 	.short	(.L_1 - .L_0)
	.align		4
.L_0:
        /*0004*/ 	.word	index@(gluon_wgmma)
        /*0008*/ 	.word	0x000000ff


	//----- nvinfo : EIATTR_FRAME_SIZE
	.align		4
.L_1:
        /*000c*/ 	.byte	0x04, 0x11
        /*000e*/ 	.short	(.L_3 - .L_2)
	.align		4
.L_2:
        /*0010*/ 	.word	index@(gluon_wgmma)
        /*0014*/ 	.word	0x00000200


	//----- nvinfo : EIATTR_MIN_STACK_SIZE
	.align		4
.L_3:
        /*0018*/ 	.byte	0x04, 0x12
        /*001a*/ 	.short	(.L_5 - .L_4)
	.align		4
.L_4:
        /*001c*/ 	.word	index@(gluon_wgmma)
        /*0020*/ 	.word	0x00000200
.L_5:


//--------------------- .nv.compat                --------------------------
	.section	.nv.compat,"",@"SHT_CUDA_COMPAT_INFO"
	.align	4
        /*0000*/ 	.byte	0x02, 0x09, 0x01, 0x00, 0x02, 0x02, 0x04, 0x00, 0x02, 0x05, 0x05, 0x00, 0x03, 0x07, 0x01, 0x01
        /*0010*/ 	.byte	0x02, 0x03, 0x03, 0x00, 0x02, 0x06, 0x01, 0x00, 0x04, 0x0b, 0x08, 0x00, 0x00, 0x00, 0x00, 0x00
        /*0020*/ 	.byte	0x00, 0x00, 0x00, 0x00


//--------------------- .nv.info.gluon_wgmma      --------------------------
	.section	.nv.info.gluon_wgmma,"",@"SHT_CUDA_INFO"
	.sectionflags	@""
	.align	4


	//----- nvinfo : EIATTR_CUDA_API_VERSION
	.align		4
        /*0000*/ 	.byte	0x04, 0x37
        /*0002*/ 	.short	(.L_7 - .L_6)
.L_6:
        /*0004*/ 	.word	0x00000082


	//----- nvinfo : EIATTR_KPARAM_INFO
	.align		4
.L_7:
        /*0008*/ 	.byte	0x04, 0x17
        /*000a*/ 	.short	(.L_9 - .L_8)
.L_8:
        /*000c*/ 	.word	0x00000000
        /*0010*/ 	.short	0x000a
        /*0012*/ 	.short	0x0048
        /*0014*/ 	.byte	0x00, 0xf4, 0x21, 0x00


	//----- nvinfo : EIATTR_KPARAM_INFO
	.align		4
.L_9:
        /*0018*/ 	.byte	0x04, 0x17
        /*001a*/ 	.short	(.L_11 - .L_10)
.L_10:
        /*001c*/ 	.word	0x00000000
        /*0020*/ 	.short	0x0009
        /*0022*/ 	.short	0x0040
        /*0024*/ 	.byte	0x00, 0xf4, 0x21, 0x00


	//----- nvinfo : EIATTR_KPARAM_INFO
	.align		4
.L_11:
        /*0028*/ 	.byte	0x04, 0x17
        /*002a*/ 	.short	(.L_13 - .L_12)
.L_12:
        /*002c*/ 	.word	0x00000000
        /*0030*/ 	.short	0x0008
        /*0032*/ 	.short	0x0038
        /*0034*/ 	.byte	0x00, 0xf0, 0x21, 0x00


	//----- nvinfo : EIATTR_KPARAM_INFO
	.align		4
.L_13:
        /*0038*/ 	.byte	0x04, 0x17
        /*003a*/ 	.short	(.L_15 - .L_14)
.L_14:
        /*003c*/ 	.word	0x00000000
        /*0040*/ 	.short	0x0007
        /*0042*/ 	.short	0x0030
        /*0044*/ 	.byte	0x00, 0xf0, 0x21, 0x00


	//----- nvinfo : EIATTR_KPARAM_INFO
	.align		4
.L_15:
        /*0048*/ 	.byte	0x04, 0x17
        /*004a*/ 	.short	(.L_17 - .L_16)
.L_16:
        /*004c*/ 	.word	0x00000000
        /*0050*/ 	.short	0x0006
        /*0052*/ 	.short	0x0028
        /*0054*/ 	.byte	0x00, 0xf0, 0x21, 0x00


	//----- nvinfo : EIATTR_KPARAM_INFO
	.align		4
.L_17:
        /*0058*/ 	.byte	0x04, 0x17
        /*005a*/ 	.short	(.L_19 - .L_18)
.L_18:
        /*005c*/ 	.word	0x00000000
        /*0060*/ 	.short	0x0005
        /*0062*/ 	.short	0x0020
        /*0064*/ 	.byte	0x00, 0xf0, 0x11, 0x00


	//----- nvinfo : EIATTR_KPARAM_INFO
	.align		4
.L_19:
        /*0068*/ 	.byte	0x04, 0x17
        /*006a*/ 	.short	(.L_21 - .L_20)
.L_20:
        /*006c*/ 	.word	0x00000000
        /*0070*/ 	.short	0x0004
        /*0072*/ 	.short	0x001c
        /*0074*/ 	.byte	0x00, 0xf0, 0x11, 0x00


	//----- nvinfo : EIATTR_KPARAM_INFO
	.align		4
.L_21:
        /*0078*/ 	.byte	0x04, 0x17
        /*007a*/ 	.short	(.L_23 - .L_22)
.L_22:
        /*007c*/ 	.word	0x00000000
        /*0080*/ 	.short	0x0003
        /*0082*/ 	.short	0x0018
        /*0084*/ 	.byte	0x00, 0xf0, 0x11, 0x00


	//----- nvinfo : EIATTR_KPARAM_INFO
	.align		4
.L_23:
        /*0088*/ 	.byte	0x04, 0x17
        /*008a*/ 	.short	(.L_25 - .L_24)
.L_24:
        /*008c*/ 	.word	0x00000000
        /*0090*/ 	.short	0x0002
        /*0092*/ 	.short	0x0010
        /*0094*/ 	.byte	0x00, 0xf4, 0x21, 0x00


	//----- nvinfo : EIATTR_KPARAM_INFO
	.align		4
.L_25:
        /*0098*/ 	.byte	0x04, 0x17
        /*009a*/ 	.short	(.L_27 - .L_26)
.L_26:
        /*009c*/ 	.word	0x00000000
        /*00a0*/ 	.short	0x0001
        /*00a2*/ 	.short	0x0008
        /*00a4*/ 	.byte	0x00, 0xf4, 0x21, 0x00


	//----- nvinfo : EIATTR_KPARAM_INFO
	.align		4
.L_27:
        /*00a8*/ 	.byte	0x04, 0x17
        /*00aa*/ 	.short	(.L_29 - .L_28)
.L_28:
        /*00ac*/ 	.word	0x00000000
        /*00b0*/ 	.short	0x0000
        /*00b2*/ 	.short	0x0000
        /*00b4*/ 	.byte	0x00, 0xf4, 0x21, 0x00


	//----- nvinfo : EIATTR_SPARSE_MMA_MASK
	.align		4
.L_29:
        /*00b8*/ 	.byte	0x03, 0x50
        /*00ba*/ 	.short	0x0000


	//----- nvinfo : EIATTR_MAXREG_COUNT
	.align		4
        /*00bc*/ 	.byte	0x03, 0x1b
        /*00be*/ 	.short	0x00ff


	//----- nvinfo : EIATTR_NUM_BARRIERS
	.align		4
        /*00c0*/ 	.byte	0x02, 0x4c
        /*00c2*/ 	.byte	0x01
	.zero		1


	//----- nvinfo : EIATTR_ANNOTATIONS
	.align		4
        /*00c4*/ 	.byte	0x04, 0x55
        /*00c6*/ 	.short	(.L_31 - .L_30)


	//   ....[0]....
.L_30:
        /*00c8*/ 	.word	0x00000001
        /*00cc*/ 	.byte	0x70, 0x11, 0x00, 0x00, 0x01, 0x00, 0x00, 0x00, 0x60, 0x13, 0x00, 0x00, 0x01, 0x00, 0x00, 0x00
        /* <DEDUP_REMOVED lines=162> */
        /*0afc*/ 	.byte	0x30, 0x42, 0x00, 0x00, 0x01, 0x00, 0x00, 0x00, 0x60, 0x42, 0x00, 0x00


	//----- nvinfo : EIATTR_MERCURY_ISA_VERSION
	.align		4
.L_31:
        /*0b08*/ 	.byte	0x03, 0x5f
        /*0b0a*/ 	.short	0x0101


	//----- nvinfo : EIATTR_INT_WARP_WIDE_INSTR_OFFSETS
	.align		4
        /*0b0c*/ 	.byte	0x04, 0x31
        /*0b0e*/ 	.short	(.L_33 - .L_32)


	//   ....[0]....
.L_32:
        /*0b10*/ 	.word	0x00001330


	//   ....[1]....
        /*0b14*/ 	.word	0x00001350


	//   ....[2]....
        /*0b18*/ 	.word	0x00001370


	//   ....[3]....
        /*0b1c*/ 	.word	0x00001450


	//   ....[4]....
        /*0b20*/ 	.word	0x000014b0


	//   ....[5]....
        /*0b24*/ 	.word	0x00002990


	//   ....[6]....
        /*0b28*/ 	.word	0x000029a0


	//   ....[7]....
        /*0b2c*/ 	.word	0x00002a20


	//   ....[8]....
        /*0b30*/ 	.word	0x00002a50


	//   ....[9]....
        /*0b34*/ 	.word	0x000044a0


	//   ....[10]....
        /*0b38*/ 	.word	0x000044c0


	//----- nvinfo : EIATTR_COOP_GROUP_MASK_REGIDS
	.align		4
.L_33:
        /*0b3c*/ 	.byte	0x04, 0x29
        /*0b3e*/ 	.short	(.L_35 - .L_34)


	//   ....[0]....
.L_34:
        /*0b40*/ 	.word	0xffffffff


	//   ....[1]....
        /*0b44*/ 	.word	0xffffffff


	//   ....[2]....
        /*0b48*/ 	.word	0xffffffff


	//----- nvinfo : EIATTR_COOP_GROUP_INSTR_OFFSETS
	.align		4
.L_35:
        /*0b4c*/ 	.byte	0x04, 0x28
        /*0b4e*/ 	.short	(.L_37 - .L_36)


	//   ....[0]....
.L_36:
        /*0b50*/ 	.word	0x00000170


	//   ....[1]....
        /*0b54*/ 	.word	0x00000710


	//   ....[2]....
        /*0b58*/ 	.word	0x00000d00


	//----- nvinfo : EIATTR_MBARRIER_INSTR_OFFSETS
	.align		4
.L_37:
        /*0b5c*/ 	.byte	0x04, 0x39
        /*0b5e*/ 	.short	(.L_39 - .L_38)


	//   ....[0]....
.L_38:
        /*0b60*/ 	.word	0x000014e0
        /*0b64*/ 	.word	0x000000ff
        /*0b68*/ 	.word	0x00060000
        /*0b6c*/ 	.short	0x0100
        /*0b6e*/ 	.byte	0x3c
	.zero		1


	//   ....[1]....
        /*0b70*/ 	.word	0x00001700
        /*0b74*/ 	.word	0x000000ff
        /*0b78*/ 	.word	0x00060008
        /*0b7c*/ 	.short	0x0100
        /*0b7e*/ 	.byte	0x3c
	.zero		1


	//   ....[2]....
        /*0b80*/ 	.word	0x00001cc0
        /*0b84*/ 	.word	0x000000ff
        /*0b88*/ 	.word	0x00060010
        /*0b8c*/ 	.short	0x0100
        /*0b8e*/ 	.byte	0x3c
	.zero		1


	//   ....[3]....
        /*0b90*/ 	.word	0x00001e70
        /*0b94*/ 	.word	0x000000ff
        /*0b98*/ 	.word	0x00060018
        /*0b9c*/ 	.short	0x0100
        /*0b9e*/ 	.byte	0x3c
	.zero		1


	//   ....[4]....
        /*0ba0*/ 	.word	0x00002b00
        /*0ba4*/ 	.word	0x000000ff
        /*0ba8*/ 	.word	0x00060000
        /*0bac*/ 	.short	0x010a
        /*0bae*/ 	.byte	0x16
	.zero		1


	//   ....[5]....
        /*0bb0*/ 	.word	0x00003d70
        /*0bb4*/ 	.word	0x000000ff
        /*0bb8*/ 	.word	0x00060000
        /*0bbc*/ 	.short	0x0108
        /*0bbe*/ 	.byte	0x3c
	.zero		1


	//   ....[6]....
        /*0bc0*/ 	.word	0x00003de0
        /*0bc4*/ 	.word	0x000000ff
        /*0bc8*/ 	.word	0x00060008
        /*0bcc*/ 	.short	0x0108
        /*0bce*/ 	.byte	0x3c
	.zero		1


	//   ....[7]....
        /*0bd0*/ 	.word	0x00003e60
        /*0bd4*/ 	.word	0x000000ff
        /*0bd8*/ 	.word	0x00060010
        /*0bdc*/ 	.short	0x0108
        /*0bde*/ 	.byte	0x3c
	.zero		1


	//   ....[8]....
        /*0be0*/ 	.word	0x00004250
        /*0be4*/ 	.word	0x000000ff
        /*0be8*/ 	.word	0x00060018
        /*0bec*/ 	.short	0x0108
        /*0bee*/ 	.byte	0x3c
	.zero		1


	//   ....[9]....
        /*0bf0*/ 	.word	0x00004e30
        /*0bf4*/ 	.word	0x000000ff
        /*0bf8*/ 	.word	0x00060000
        /*0bfc*/ 	.short	0x010a
        /*0bfe*/ 	.byte	0x16
	.zero		1


	//----- nvinfo : EIATTR_NUM_MBARRIERS
	.align		4
.L_39:
        /*0c00*/ 	.byte	0x03, 0x38
        /*0c02*/ 	.short	0x0004


	//----- nvinfo : EIATTR_EXIT_INSTR_OFFSETS
	.align		4
        /*0c04*/ 	.byte	0x04, 0x1c
        /*0c06*/ 	.short	(.L_41 - .L_40)


	//   ....[0]....
.L_40:
        /*0c08*/ 	.word	0x00004e20


	//----- nvinfo : EIATTR_REQNTID
	.align		4
.L_41:
        /*0c0c*/ 	.byte	0x04, 0x10
        /*0c0e*/ 	.short	(.L_43 - .L_42)
.L_42:
        /*0c10*/ 	.word	0x00000080
        /*0c14*/ 	.word	0x00000001
        /*0c18*/ 	.word	0x00000001


	//----- nvinfo : EIATTR_CRS_STACK_SIZE
	.align		4
.L_43:
        /*0c1c*/ 	.byte	0x04, 0x1e
        /*0c1e*/ 	.short	(.L_45 - .L_44)
.L_44:
        /*0c20*/ 	.word	0x00000000


	//----- nvinfo : EIATTR_CBANK_PARAM_SIZE
	.align		4
.L_45:
        /*0c24*/ 	.byte	0x03, 0x19
        /*0c26*/ 	.short	0x0050


	//----- nvinfo : EIATTR_PARAM_CBANK
	.align		4
        /*0c28*/ 	.byte	0x04, 0x0a
        /*0c2a*/ 	.short	(.L_47 - .L_46)
	.align		4
.L_46:
        /*0c2c*/ 	.word	index@(.nv.constant0.gluon_wgmma)
        /*0c30*/ 	.short	0x0210
        /*0c32*/ 	.short	0x0050


	//----- nvinfo : EIATTR_SW_WAR
	.align		4
.L_47:
        /*0c34*/ 	.byte	0x04, 0x36
        /*0c36*/ 	.short	(.L_49 - .L_48)
.L_48:
        /*0c38*/ 	.word	0x00000008
.L_49:


//--------------------- .nv.callgraph             --------------------------
	.section	.nv.callgraph,"",@"SHT_CUDA_CALLGRAPH"
	.align	4
	.sectionentsize	8
	.align		4
        /*0000*/ 	.word	0x00000000
	.align		4
        /*0004*/ 	.word	0xffffffff
	.align		4
        /*0008*/ 	.word	0x00000000
	.align		4
        /*000c*/ 	.word	0xfffffffe
	.align		4
        /*0010*/ 	.word	0x00000000
	.align		4
        /*0014*/ 	.word	0xfffffffd
	.align		4
        /*0018*/ 	.word	0x00000000
	.align		4
        /*001c*/ 	.word	0xfffffffc


//--------------------- .text.gluon_wgmma         --------------------------
	.section	.text.gluon_wgmma,"ax",@progbits
	.align	128
        .global         gluon_wgmma
        .type           gluon_wgmma,@function
        .size           gluon_wgmma,(.L_x_52 - gluon_wgmma)
        .other          gluon_wgmma,@"STO_CUDA_ENTRY STV_DEFAULT"
gluon_wgmma:
.text.gluon_wgmma:
[----:B------:R-:W1:Y:S01]  /*0000*/  LDC R1, c[0x0][0x28] ;  /* 0x00000a00ff017b82 */ /* 0x000e620000000800 */
[----:B------:R-:W2:Y:S07]  /*0010*/  S2R R3, SR_TID.X ;  /* 0x0000000000037919 */ /* 0x000eae0000002100 */
[----:B------:R-:W3:Y:S01]  /*0020*/  S2UR UR4, SR_CgaCtaId ;  /* 0x00000000000479c3 */ /* 0x000ee20000008800 */
[----:B------:R-:W-:Y:S01]  /*0030*/  UMOV UR60, 0x400 ;  /* 0x00000400003c7882 */ /* 0x000fe20000000000 */
[----:B------:R-:W-:Y:S01]  /*0040*/  ULDC UR6, c[0x0][0xc] ;  /* 0x0000030000067ab9 */ /* 0x000fe20000000800 */
[----:B------:R-:W-:Y:S01]  /*0050*/  ULDC.64 UR52, c[0x0][0x250] ;  /* 0x0000940000347ab9 */ /* 0x000fe20000000a00 */
[----:B------:R-:W-:Y:S01]  /*0060*/  UMOV UR59, URZ ;  /* 0x0000003f003b7c82 */ /* 0x000fe20008000000 */
[----:B------:R-:W-:Y:S01]  /*0070*/  BSSY B0, `(.L_x_0) ;  /* 0x000001f000007945 */ /* 0x000fe20003800000 */
[----:B-1----:R-:W-:-:S02]  /*0080*/  VIADD R1, R1, 0xfffffe00 ;  /* 0xfffffe0001017836 */ /* 0x002fc40000000000 */
[----:B------:R-:W1:Y:S08]  /*0090*/  LDC R6, c[0x0][0x228] ;  /* 0x00008a00ff067b82 */ /* 0x000e700000000800 */
[----:B------:R-:W4:Y:S08]  /*00a0*/  LDC R13, c[0x0][0x230] ;  /* 0x00008c00ff0d7b82 */ /* 0x000f300000000800 */
[----:B------:R-:W-:Y:S01]  /*00b0*/  S2UR UR54, SR_CTAID.Y ;  /* 0x00000000003679c3 */ /* 0x000fe20000002600 */
[----:B---3--:R-:W-:-:S03]  /*00c0*/  ULEA UR60, UR4, UR60, 0x18 ;  /* 0x0000003c043c7291 */ /* 0x008fc6000f8ec03f */
[----:B------:R-:W-:Y:S01]  /*00d0*/  ULDC UR4, c[0x0][0x10] ;  /* 0x0000040000047ab9 */ /* 0x000fe20000000800 */
[----:B--2---:R-:W-:-:S03]  /*00e0*/  LOP3.LUT R2, R3, 0x7f, RZ, 0xc0, !PT ;  /* 0x0000007f03027812 */ /* 0x004fc600078ec0ff */
[----:B------:R-:W2:Y:S01]  /*00f0*/  S2UR UR5, SR_CTAID.Z ;  /* 0x00000000000579c3 */ /* 0x000ea20000002700 */
[----:B-1----:R-:W-:Y:S01]  /*0100*/  VIADD R6, R6, 0xffffffff ;  /* 0xffffffff06067836 */ /* 0x002fe20000000000 */
[C---:B------:R-:W-:Y:S02]  /*0110*/  ISETP.GE.U32.AND P0, PT, R2.reuse, 0x20, PT ;  /* 0x000000200200780c */ /* 0x040fe40003f06070 */
[C---:B------:R-:W-:Y:S02]  /*0120*/  ISETP.NE.U32.AND P2, PT, R2.reuse, RZ, PT ;  /* 0x000000ff0200720c */ /* 0x040fe40003f45070 */
[----:B------:R-:W-:Y:S02]  /*0130*/  LEA R12, R2, UR60, 0x2 ;  /* 0x0000003c020c7c11 */ /* 0x000fe4000f8e10ff */
[----:B------:R-:W1:Y:S01]  /*0140*/  S2UR UR55, SR_CTAID.X ;  /* 0x00000000003779c3 */ /* 0x000e620000002500 */
[----:B----4-:R-:W-:-:S06]  /*0150*/  VIADD R9, R13, 0xffffffff ;  /* 0xffffffff0d097836 */ /* 0x010fcc0000000000 */
[----:B------:R3:W-:Y:S01]  /*0160*/  @!P0 STS [R12], RZ ;  /* 0x000000ff0c008388 */ /* 0x0007e20000000800 */
[----:B------:R-:W-:-:S03]  /*0170*/  NOP ;  /* 0x0000000000007918 */ /* 0x000fc60000000000 */
[----:B------:R3:W-:Y:S01]  /*0180*/  @!P2 STS [UR60+0x24], R6 ;  /* 0x00002406ff00a988 */ /* 0x0007e2000800083c */
[----:B--2---:R-:W-:-:S03]  /*0190*/  UIMAD UR4, UR5, UR4, UR54 ;  /* 0x00000004050472a4 */ /* 0x004fc6000f8e0236 */
[----:B------:R3:W-:Y:S01]  /*01a0*/  @!P2 STS [UR60+0x20], R9 ;  /* 0x00002009ff00a988 */ /* 0x0007e2000800083c */
[----:B-1----:R-:W-:-:S04]  /*01b0*/  UIMAD UR4, UR4, UR6, UR55 ;  /* 0x00000006040472a4 */ /* 0x002fc8000f8e0237 */
[----:B------:R-:W-:-:S04]  /*01c0*/  UIMAD UR8, UR4, 0x180, URZ ;  /* 0x00000180040878a4 */ /* 0x000fc8000f8e023f */
[----:B------:R-:W-:-:S04]  /*01d0*/  UIADD3 UR4, UP0, UR8, UR52, URZ ;  /* 0x0000003408047290 */ /* 0x000fc8000ff1e03f */
[----:B------:R-:W-:Y:S01]  /*01e0*/  ULEA.HI.X.SX32 UR5, UR8, UR53, 0x1, UP0 ;  /* 0x0000003508057291 */ /* 0x000fe200080f0e3f */
[----:B---3--:R-:W-:Y:S11]  /*01f0*/  @P2 BRA `(.L_x_1) ;  /* 0x0000000000182947 */ /* 0x008ff60003800000 */
[----:B------:R-:W1:Y:S01]  /*0200*/  LDS R0, [UR60+0x8] ;  /* 0x0000083cff007984 */ /* 0x000e620008000800 */
[----:B------:R-:W2:Y:S01]  /*0210*/  LDC.64 R10, c[0x0][0x210] ;  /* 0x00008400ff0a7b82 */ /* 0x000ea20000000a00 */
[----:B------:R-:W-:Y:S02]  /*0220*/  IMAD.MOV.U32 R5, RZ, RZ, 0x70 ;  /* 0x00000070ff057424 */ /* 0x000fe400078e00ff */
[----:B--2---:R2:W-:Y:S03]  /*0230*/  STS.64 [UR60], R10 ;  /* 0x0000000aff007988 */ /* 0x0045e60008000a3c */
[----:B-1----:R-:W-:-:S05]  /*0240*/  LOP3.LUT R0, R0, 0x10, R5, 0xd8, !PT ;  /* 0x0000001000007812 */ /* 0x002fca00078ed805 */
[----:B------:R2:W-:Y:S02]  /*0250*/  STS [UR60+0x8], R0 ;  /* 0x00000800ff007988 */ /* 0x0005e4000800083c */
.L_x_1:
[----:B------:R-:W-:Y:S05]  /*0260*/  BSYNC B0 ;  /* 0x0000000000007941 */ /* 0x000fea0003800000 */
.L_x_0:
[----:B------:R-:W-:Y:S04]  /*0270*/  BSSY B0, `(.L_x_2) ;  /* 0x000000a000007945 */ /* 0x000fe80003800000 */
[----:B------:R-:W-:Y:S05]  /*0280*/  @P2 BRA `(.L_x_3) ;  /* 0x0000000000202947 */ /* 0x000fea0003800000 */
[----:B--2---:R-:W1:Y:S01]  /*0290*/  LDS R0, [UR60+0x34] ;  /* 0x0000343cff007984 */ /* 0x004e620008000800 */
[----:B------:R-:W-:Y:S02]  /*02a0*/  IMAD.MOV.U32 R5, RZ, RZ, 0x3f000000 ;  /* 0x3f000000ff057424 */ /* 0x000fe400078e00ff */
[----:B------:R-:W-:Y:S01]  /*02b0*/  @!P2 IMAD.MOV.U32 R4, RZ, RZ, 0xff ;  /* 0x000000ffff04a424 */ /* 0x000fe200078e00ff */
[----:B------:R-:W2:Y:S02]  /*02c0*/  @!P2 LDS R7, [UR60+0x38] ;  /* 0x0000383cff07a984 */ /* 0x000ea40008000800 */
[----:B-1----:R-:W-:Y:S02]  /*02d0*/  LOP3.LUT R0, R0, 0xff000000, R5, 0xb8, !PT ;  /* 0xff00000000007812 */ /* 0x002fe400078eb805 */
[----:B--2---:R-:W-:-:S03]  /*02e0*/  @!P2 LOP3.LUT R4, R7, 0xff, R4, 0xb8, !PT ;  /* 0x000000ff0704a812 */ /* 0x004fc600078eb804 */
[----:B------:R1:W-:Y:S04]  /*02f0*/  STS [UR60+0x34], R0 ;  /* 0x00003400ff007988 */ /* 0x0003e8000800083c */
[----:B------:R1:W-:Y:S02]  /*0300*/  @!P2 STS [UR60+0x38], R4 ;  /* 0x00003804ff00a988 */ /* 0x0003e4000800083c */
.L_x_3:
[----:B------:R-:W-:Y:S05]  /*0310*/  BSYNC B0 ;  /* 0x0000000000007941 */ /* 0x000fea0003800000 */
.L_x_2:
[----:B------:R-:W-:Y:S04]  /*0320*/  BSSY B0, `(.L_x_4) ;  /* 0x000000e000007945 */ /* 0x000fe80003800000 */
[----:B------:R-:W-:Y:S05]  /*0330*/  @P2 BRA `(.L_x_5) ;  /* 0x0000000000302947 */ /* 0x000fea0003800000 */
[----:B-1----:R-:W1:Y:S01]  /*0340*/  LDS R4, [UR60+0x34] ;  /* 0x0000343cff047984 */ /* 0x002e620008000800 */
[----:B--2---:R-:W2:Y:S03]  /*0350*/  LDC.64 R10, c[0x0][0x238] ;  /* 0x00008e00ff0a7b82 */ /* 0x004ea60000000a00 */
[----:B------:R-:W3:Y:S01]  /*0360*/  LDS R0, [UR60+0x1c] ;  /* 0x00001c3cff007984 */ /* 0x000ee20008000800 */
[C---:B--2---:R-:W-:Y:S01]  /*0370*/  SHF.L.U64.HI R8, R10.reuse, 0x1, R11 ;  /* 0x000000010a087819 */ /* 0x044fe2000001020b */
[----:B------:R-:W-:-:S03]  /*0380*/  IMAD.SHL.U32 R5, R10, 0x2, RZ ;  /* 0x000000020a057824 */ /* 0x000fc600078e00ff */
[--C-:B------:R-:W-:Y:S02]  /*0390*/  SHF.R.U32.HI R7, RZ, 0x4, R8.reuse ;  /* 0x00000004ff077819 */ /* 0x100fe40000011608 */
[----:B------:R-:W-:-:S05]  /*03a0*/  SHF.R.U64 R5, R5, 0x4, R8 ;  /* 0x0000000405057819 */ /* 0x000fca0000001208 */
[----:B------:R4:W-:Y:S01]  /*03b0*/  STS [UR60+0xc], R5 ;  /* 0x00000c05ff007988 */ /* 0x0009e2000800083c */
[----:B-1----:R-:W-:Y:S02]  /*03c0*/  LOP3.LUT R4, R4, 0x7, RZ, 0xb8, !PT ;  /* 0x0000000704047812 */ /* 0x002fe400078eb8ff */
[----:B---3--:R-:W-:-:S03]  /*03d0*/  LOP3.LUT R0, R0, 0xf, R7, 0xb8, !PT ;  /* 0x0000000f00007812 */ /* 0x008fc600078eb807 */
[----:B------:R4:W-:Y:S04]  /*03e0*/  STS [UR60+0x34], R4 ;  /* 0x00003404ff007988 */ /* 0x0009e8000800083c */
[----:B------:R4:W-:Y:S02]  /*03f0*/  STS [UR60+0x1c], R0 ;  /* 0x00001c00ff007988 */ /* 0x0009e4000800083c */
.L_x_5:
[----:B------:R-:W-:Y:S05]  /*0400*/  BSYNC B0 ;  /* 0x0000000000007941 */ /* 0x000fea0003800000 */
.L_x_4:
[----:B------:R-:W-:Y:S04]  /*0410*/  BSSY B1, `(.L_x_6) ;  /* 0x000001a000017945 */ /* 0x000fe80003800000 */
[----:B------:R-:W-:Y:S04]  /*0420*/  BSSY B0, `(.L_x_7) ;  /* 0x0000015000007945 */ /* 0x000fe80003800000 */
[----:B------:R-:W-:Y:S05]  /*0430*/  @P2 BRA `(.L_x_8) ;  /* 0x0000000000202947 */ /* 0x000fea0003800000 */
[----:B-12-4-:R-:W1:Y:S02]  /*0440*/  LDS R0, [UR60+0x34] ;  /* 0x0000343cff007984 */ /* 0x016e640008000800 */
[----:B-1----:R-:W-:-:S05]  /*0450*/  LOP3.LUT R0, R0, 0x38, RZ, 0xb8, !PT ;  /* 0x0000003800007812 */ /* 0x002fca00078eb8ff */
[----:B------:R1:W-:Y:S01]  /*0460*/  STS [UR60+0x34], R0 ;  /* 0x00003400ff007988 */ /* 0x0003e2000800083c */
[----:B------:R-:W-:Y:S05]  /*0470*/  @P2 BRA `(.L_x_9) ;  /* 0x0000000000202947 */ /* 0x000fea0003800000 */
[----:B-1----:R-:W1:Y:S01]  /*0480*/  LDS R0, [UR60+0x8] ;  /* 0x0000083cff007984 */ /* 0x002e620008000800 */
[----:B------:R-:W-:-:S05]  /*0490*/  IMAD.MOV.U32 R5, RZ, RZ, 0x780 ;  /* 0x00000780ff057424 */ /* 0x000fca00078e00ff */
[----:B-1----:R-:W-:-:S05]  /*04a0*/  LOP3.LUT R0, R0, 0x300, R5, 0xd8, !PT ;  /* 0x0000030000007812 */ /* 0x002fca00078ed805 */
[----:B------:R3:W-:Y:S02]  /*04b0*/  STS [UR60+0x8], R0 ;  /* 0x00000800ff007988 */ /* 0x0007e4000800083c */
.L_x_8:
[----:B------:R-:W-:Y:S05]  /*04c0*/  @P2 BRA `(.L_x_10) ;  /* 0x0000000000282947 */ /* 0x000fea0003800000 */
[----:B-1234-:R-:W1:Y:S02]  /*04d0*/  LDS R0, [UR60+0x8] ;  /* 0x0000083cff007984 */ /* 0x01ee640008000800 */
[----:B-1----:R-:W-:-:S05]  /*04e0*/  LOP3.LUT R0, R0, 0x1800, RZ, 0xb8, !PT ;  /* 0x0000180000007812 */ /* 0x002fca00078eb8ff */
[----:B------:R2:W-:Y:S02]  /*04f0*/  STS [UR60+0x8], R0 ;  /* 0x00000800ff007988 */ /* 0x0005e4000800083c */
.L_x_9:
[----:B------:R-:W-:Y:S05]  /*0500*/  @P2 BREAK B0 ;  /* 0x0000000000002942 */ /* 0x000fea0003800000 */
[----:B------:R-:W-:Y:S05]  /*0510*/  @P2 BRA `(.L_x_11) ;  /* 0x0000000000242947 */ /* 0x000fea0003800000 */
[----:B------:R-:W3:Y:S01]  /*0520*/  LDS R5, [UR60+0x8] ;  /* 0x0000083cff057984 */ /* 0x000ee20008000800 */
[----:B-12---:R-:W-:-:S05]  /*0530*/  IMAD.MOV.U32 R0, RZ, RZ, 0x6000 ;  /* 0x00006000ff007424 */ /* 0x006fca00078e00ff */
[----:B---3--:R-:W-:-:S04]  /*0540*/  LOP3.LUT R0, R5, 0x6000, R0, 0xd8, !PT ;  /* 0x0000600005007812 */ /* 0x008fc800078ed800 */
[----:B------:R-:W-:-:S05]  /*0550*/  LOP3.LUT R0, R0, 0x400000, RZ, 0xb8, !PT ;  /* 0x0040000000007812 */ /* 0x000fca00078eb8ff */
[----:B------:R1:W-:Y:S02]  /*0560*/  STS [UR60+0x8], R0 ;  /* 0x00000800ff007988 */ /* 0x0003e4000800083c */
.L_x_10:
[----:B------:R-:W-:Y:S05]  /*0570*/  BSYNC B0 ;  /* 0x0000000000007941 */ /* 0x000fea0003800000 */
.L_x_7:
[----:B-1234-:R-:W1:Y:S02]  /*0580*/  @!P2 LDS R0, [UR60+0x8] ;  /* 0x0000083cff00a984 */ /* 0x01ee640008000800 */
[----:B-1----:R-:W-:-:S05]  /*0590*/  @!P2 LOP3.LUT R0, R0, 0x8000, RZ, 0xb8, !PT ;  /* 0x000080000000a812 */ /* 0x002fca00078eb8ff */
[----:B------:R3:W-:Y:S02]  /*05a0*/  @!P2 STS [UR60+0x8], R0 ;  /* 0x00000800ff00a988 */ /* 0x0007e4000800083c */
.L_x_11:
[----:B------:R-:W-:Y:S05]  /*05b0*/  BSYNC B1 ;  /* 0x0000000000017941 */ /* 0x000fea0003800000 */
.L_x_6:
[----:B------:R-:W-:Y:S05]  /*05c0*/  WARPSYNC.ALL ;  /* 0x0000000000007948 */ /* 0x000fea0003800000 */
[----:B------:R-:W-:Y:S05]  /*05d0*/  @P0 BRA `(.L_x_12) ;  /* 0x0000000000280947 */ /* 0x000fea0003800000 */
[----:B-123--:R-:W1:Y:S01]  /*05e0*/  S2R R0, SR_LANEID ;  /* 0x0000000000007919 */ /* 0x00ee620000000000 */
[----:B------:R-:W-:Y:S05]  /*05f0*/  WARPSYNC.ALL ;  /* 0x0000000000007948 */ /* 0x000fea0003800000 */
[----:B-1----:R-:W-:-:S05]  /*0600*/  IMAD.SHL.U32 R0, R0, 0x4, RZ ;  /* 0x0000000400007824 */ /* 0x002fca00078e00ff */
[----:B------:R-:W1:Y:S01]  /*0610*/  LDS R7, [R0+UR60] ;  /* 0x0000003c00077984 */ /* 0x000e620008000800 */
[----:B------:R-:W-:-:S05]  /*0620*/  IADD3 R4, P1, R0, UR4, RZ ;  /* 0x0000000400047c10 */ /* 0x000fca000ff3e0ff */
[----:B------:R-:W-:-:S05]  /*0630*/  IMAD.X R5, RZ, RZ, UR5, P1 ;  /* 0x00000005ff057e24 */ /* 0x000fca00088e06ff */
[----:B-1----:R4:W5:Y:S01]  /*0640*/  ATOMG.E.EXCH.STRONG.GPU PT, RZ, [R4], R7 ;  /* 0x0000000704ff73a8 */ /* 0x00296200041ee100 */
[----:B------:R-:W-:-:S04]  /*0650*/  DEPBAR {5,4,3,2,1,0} ;  /* 0x0000003f0000791a */ /* 0x000fc80000000000 */
[----:B------:R4:W-:Y:S01]  /*0660*/  UTMACCTL.IV [UR4] ;  /* 0x00000000040079b9 */ /* 0x0009e20008000000 */
[----:B------:R-:W-:Y:S01]  /*0670*/  NOP ;  /* 0x0000000000007918 */ /* 0x000fe20000000000 */
.L_x_12:
[----:B------:R-:W-:Y:S05]  /*0680*/  @P0 BRA `(.L_x_13) ;  /* 0x00000000000c0947 */ /* 0x000fea0003800000 */
[----:B------:R0:W-:Y:S01]  /*0690*/  UTMACMDFLUSH ;  /* 0x00000000000079b7 */ /* 0x0001e20000000000 */
[----:B------:R-:W-:Y:S05]  /*06a0*/  @P0 BRA `(.L_x_13) ;  /* 0x0000000000040947 */ /* 0x000fea0003800000 */
[----:B------:R-:W-:-:S04]  /*06b0*/  DEPBAR.LE SB0, 0x0 ;  /* 0x000080000000791a */ /* 0x000fc80000000000 */
.L_x_13:
[----:B------:R-:W-:Y:S05]  /*06c0*/  WARPSYNC.ALL ;  /* 0x0000000000007948 */ /* 0x000fea0003800000 */
[----:B-----5:R-:W-:Y:S06]  /*06d0*/  BAR.SYNC.DEFER_BLOCKING 0x0 ;  /* 0x0000000000007b1d */ /* 0x020fec0000010000 */
[----:B------:R-:W-:Y:S02]  /*06e0*/  BSSY B1, `(.L_x_14) ;  /* 0x000000b000017945 */ /* 0x000fe40003800000 */
[----:B------:R-:W-:Y:S06]  /*06f0*/  BAR.SYNC.DEFER_BLOCKING 0x0 ;  /* 0x0000000000007b1d */ /* 0x000fec0000010000 */
[----:B------:R1:W-:Y:S01]  /*0700*/  @!P0 STS [R12], RZ ;  /* 0x000000ff0c008388 */ /* 0x0003e20000000800 */
[----:B------:R-:W-:Y:S01]  /*0710*/  NOP ;  /* 0x0000000000007918 */ /* 0x000fe20000000000 */
[----:B------:R-:W-:Y:S05]  /*0720*/  @P2 BRA `(.L_x_15) ;  /* 0x0000000000182947 */ /* 0x000fea0003800000 */
[----:B-123--:R-:W1:Y:S01]  /*0730*/  LDS R0, [UR60+0x8] ;  /* 0x0000083cff007984 */ /* 0x00ee620008000800 */
[----:B------:R-:W2:Y:S01]  /*0740*/  LDC.64 R10, c[0x0][0x218] ;  /* 0x00008600ff0a7b82 */ /* 0x000ea20000000a00 */
[----:B----4-:R-:W-:Y:S02]  /*0750*/  IMAD.MOV.U32 R5, RZ, RZ, 0x70 ;  /* 0x00000070ff057424 */ /* 0x010fe400078e00ff */
[----:B--2---:R2:W-:Y:S03]  /*0760*/  STS.64 [UR60], R10 ;  /* 0x0000000aff007988 */ /* 0x0045e60008000a3c */
[----:B-1----:R-:W-:-:S05]  /*0770*/  LOP3.LUT R0, R0, 0x10, R5, 0xd8, !PT ;  /* 0x0000001000007812 */ /* 0x002fca00078ed805 */
[----:B------:R2:W-:Y:S02]  /*0780*/  STS [UR60+0x8], R0 ;  /* 0x00000800ff007988 */ /* 0x0005e4000800083c */
.L_x_15:
[----:B----4-:R-:W-:Y:S05]  /*0790*/  BSYNC B1 ;  /* 0x0000000000017941 */ /* 0x010fea0003800000 */
.L_x_14:
[----:B------:R-:W-:Y:S04]  /*07a0*/  BSSY B2, `(.L_x_16) ;  /* 0x000000f000027945 */ /* 0x000fe80003800000 */
[----:B------:R-:W-:Y:S04]  /*07b0*/  BSSY B1, `(.L_x_17) ;  /* 0x000000c000017945 */ /* 0x000fe80003800000 */
[----:B------:R-:W-:Y:S05]  /*07c0*/  @P2 BRA `(.L_x_18) ;  /* 0x0000000000282947 */ /* 0x000fea0003800000 */
[----:B-123--:R-:W1:Y:S01]  /*07d0*/  LDS R0, [UR60+0x34] ;  /* 0x0000343cff007984 */ /* 0x00ee620008000800 */
[----:B------:R-:W-:Y:S01]  /*07e0*/  IMAD.MOV.U32 R5, RZ, RZ, 0x3f000000 ;  /* 0x3f000000ff057424 */ /* 0x000fe200078e00ff */
[----:B------:R-:W-:Y:S05]  /*07f0*/  @P2 BREAK B1 ;  /* 0x0000000000012942 */ /* 0x000fea0003800000 */
[----:B-1----:R-:W-:-:S05]  /*0800*/  LOP3.LUT R0, R0, 0xff000000, R5, 0xb8, !PT ;  /* 0xff00000000007812 */ /* 0x002fca00078eb805 */
[----:B------:R1:W-:Y:S01]  /*0810*/  STS [UR60+0x34], R0 ;  /* 0x00003400ff007988 */ /* 0x0003e2000800083c */
[----:B------:R-:W-:Y:S05]  /*0820*/  @P2 BRA `(.L_x_19) ;  /* 0x0000000000182947 */ /* 0x000fea0003800000 */
[----:B------:R-:W2:Y:S01]  /*0830*/  LDS R5, [UR60+0x38] ;  /* 0x0000383cff057984 */ /* 0x000ea20008000800 */
[----:B-1----:R-:W-:-:S05]  /*0840*/  IMAD.MOV.U32 R0, RZ, RZ, 0x7f ;  /* 0x0000007fff007424 */ /* 0x002fca00078e00ff */
[----:B--2---:R-:W-:-:S05]  /*0850*/  LOP3.LUT R0, R5, 0xff, R0, 0xb8, !PT ;  /* 0x000000ff05007812 */ /* 0x004fca00078eb800 */
[----:B------:R4:W-:Y:S02]  /*0860*/  STS [UR60+0x38], R0 ;  /* 0x00003800ff007988 */ /* 0x0009e4000800083c */
.L_x_18:
[----:B------:R-:W-:Y:S05]  /*0870*/  BSYNC B1 ;  /* 0x0000000000017941 */ /* 0x000fea0003800000 */
.L_x_17:
[----:B------:R1:W-:Y:S02]  /*0880*/  @!P2 STS [UR60+0x20], R9 ;  /* 0x00002009ff00a988 */ /* 0x0003e4000800083c */
.L_x_19:
[----:B------:R-:W-:Y:S05]  /*0890*/  BSYNC B2 ;  /* 0x0000000000027941 */ /* 0x000fea0003800000 */
.L_x_16:
[----:B------:R-:W-:Y:S05]  /*08a0*/  WARPSYNC.ALL ;  /* 0x0000000000007948 */ /* 0x000fea0003800000 */
[----:B-1234-:R-:W1:Y:S01]  /*08b0*/  LDC R0, c[0x0][0x22c] ;  /* 0x00008b00ff007b82 */ /* 0x01ee620000000800 */
[----:B------:R-:W-:Y:S01]  /*08c0*/  BSSY B2, `(.L_x_20) ;  /* 0x0000010000027945 */ /* 0x000fe20003800000 */
[----:B-1----:R-:W-:-:S05]  /*08d0*/  VIADD R0, R0, 0xffffffff ;  /* 0xffffffff00007836 */ /* 0x002fca0000000000 */
[----:B------:R1:W-:Y:S01]  /*08e0*/  @!P2 STS [UR60+0x24], R0 ;  /* 0x00002400ff00a988 */ /* 0x0003e2000800083c */
[----:B------:R-:W-:Y:S05]  /*08f0*/  @P2 BRA `(.L_x_21) ;  /* 0x0000000000302947 */ /* 0x000fea0003800000 */
[----:B------:R-:W2:Y:S01]  /*0900*/  LDS R5, [UR60+0x34] ;  /* 0x0000343cff057984 */ /* 0x000ea20008000800 */
[----:B------:R-:W3:Y:S03]  /*0910*/  LDC.64 R10, c[0x0][0x240] ;  /* 0x00009000ff0a7b82 */ /* 0x000ee60000000a00 */
[----:B------:R-:W4:Y:S01]  /*0920*/  LDS R4, [UR60+0x1c] ;  /* 0x00001c3cff047984 */ /* 0x000f220008000800 */
[C---:B---3--:R-:W-:Y:S01]  /*0930*/  SHF.L.U64.HI R8, R10.reuse, 0x1, R11 ;  /* 0x000000010a087819 */ /* 0x048fe2000001020b */
[----:B------:R-:W-:-:S03]  /*0940*/  IMAD.SHL.U32 R7, R10, 0x2, RZ ;  /* 0x000000020a077824 */ /* 0x000fc600078e00ff */
[--C-:B------:R-:W-:Y:S02]  /*0950*/  SHF.R.U32.HI R9, RZ, 0x4, R8.reuse ;  /* 0x00000004ff097819 */ /* 0x100fe40000011608 */
[----:B------:R-:W-:-:S05]  /*0960*/  SHF.R.U64 R7, R7, 0x4, R8 ;  /* 0x0000000407077819 */ /* 0x000fca0000001208 */
[----:B------:R3:W-:Y:S01]  /*0970*/  STS [UR60+0xc], R7 ;  /* 0x00000c07ff007988 */ /* 0x0007e2000800083c */
[----:B--2---:R-:W-:Y:S02]  /*0980*/  LOP3.LUT R5, R5, 0x7, RZ, 0xb8, !PT ;  /* 0x0000000705057812 */ /* 0x004fe400078eb8ff */
[----:B----4-:R-:W-:-:S03]  /*0990*/  LOP3.LUT R4, R4, 0xf, R9, 0xb8, !PT ;  /* 0x0000000f04047812 */ /* 0x010fc600078eb809 */
[----:B------:R3:W-:Y:S04]  /*09a0*/  STS [UR60+0x34], R5 ;  /* 0x00003405ff007988 */ /* 0x0007e8000800083c */
[----:B------:R3:W-:Y:S02]  /*09b0*/  STS [UR60+0x1c], R4 ;  /* 0x00001c04ff007988 */ /* 0x0007e4000800083c */
.L_x_21:
[----:B------:R-:W-:Y:S05]  /*09c0*/  BSYNC B2 ;  /* 0x0000000000027941 */ /* 0x000fea0003800000 */
.L_x_20:
[----:B------:R-:W-:Y:S04]  /*09d0*/  BSSY B3, `(.L_x_22) ;  /* 0x000001a000037945 */ /* 0x000fe80003800000 */
[----:B------:R-:W-:Y:S04]  /*09e0*/  BSSY B2, `(.L_x_23) ;  /* 0x0000015000027945 */ /* 0x000fe80003800000 */
[----:B------:R-:W-:Y:S05]  /*09f0*/  @P2 BRA `(.L_x_24) ;  /* 0x0000000000202947 */ /* 0x000fea0003800000 */
[----:B---3--:R-:W2:Y:S02]  /*0a00*/  LDS R4, [UR60+0x34] ;  /* 0x0000343cff047984 */ /* 0x008ea40008000800 */
[----:B--2---:R-:W-:-:S05]  /*0a10*/  LOP3.LUT R4, R4, 0x38, RZ, 0xb8, !PT ;  /* 0x0000003804047812 */ /* 0x004fca00078eb8ff */
[----:B------:R2:W-:Y:S01]  /*0a20*/  STS [UR60+0x34], R4 ;  /* 0x00003404ff007988 */ /* 0x0005e2000800083c */
[----:B------:R-:W-:Y:S05]  /*0a30*/  @P2 BRA `(.L_x_25) ;  /* 0x0000000000202947 */ /* 0x000fea0003800000 */
[----:B--2---:R-:W2:Y:S01]  /*0a40*/  LDS R4, [UR60+0x8] ;  /* 0x0000083cff047984 */ /* 0x004ea20008000800 */
[----:B------:R-:W-:-:S05]  /*0a50*/  IMAD.MOV.U32 R5, RZ, RZ, 0x780 ;  /* 0x00000780ff057424 */ /* 0x000fca00078e00ff */
[----:B--2---:R-:W-:-:S05]  /*0a60*/  LOP3.LUT R4, R4, 0x300, R5, 0xd8, !PT ;  /* 0x0000030004047812 */ /* 0x004fca00078ed805 */
[----:B------:R2:W-:Y:S02]  /*0a70*/  STS [UR60+0x8], R4 ;  /* 0x00000804ff007988 */ /* 0x0005e4000800083c */
.L_x_24:
[----:B------:R-:W-:Y:S05]  /*0a80*/  @P2 BRA `(.L_x_26) ;  /* 0x0000000000282947 */ /* 0x000fea0003800000 */
[----:B--23--:R-:W2:Y:S02]  /*0a90*/  LDS R4, [UR60+0x8] ;  /* 0x0000083cff047984 */ /* 0x00cea40008000800 */
[----:B--2---:R-:W-:-:S05]  /*0aa0*/  LOP3.LUT R4, R4, 0x1800, RZ, 0xb8, !PT ;  /* 0x0000180004047812 */ /* 0x004fca00078eb8ff */
[----:B------:R3:W-:Y:S02]  /*0ab0*/  STS [UR60+0x8], R4 ;  /* 0x00000804ff007988 */ /* 0x0007e4000800083c */
.L_x_25:
[----:B------:R-:W-:Y:S05]  /*0ac0*/  @P2 BREAK B2 ;  /* 0x0000000000022942 */ /* 0x000fea0003800000 */
[----:B------:R-:W-:Y:S05]  /*0ad0*/  @P2 BRA `(.L_x_27) ;  /* 0x0000000000242947 */ /* 0x000fea0003800000 */
[----:B--23--:R-:W2:Y:S01]  /*0ae0*/  LDS R4, [UR60+0x8] ;  /* 0x0000083cff047984 */ /* 0x00cea20008000800 */
[----:B------:R-:W-:-:S05]  /*0af0*/  IMAD.MOV.U32 R5, RZ, RZ, 0x6000 ;  /* 0x00006000ff057424 */ /* 0x000fca00078e00ff */
[----:B--2---:R-:W-:-:S04]  /*0b00*/  LOP3.LUT R4, R4, 0x6000, R5, 0xd8, !PT ;  /* 0x0000600004047812 */ /* 0x004fc800078ed805 */
[----:B------:R-:W-:-:S05]  /*0b10*/  LOP3.LUT R4, R4, 0x400000, RZ, 0xb8, !PT ;  /* 0x0040000004047812 */ /* 0x000fca00078eb8ff */
[----:B------:R4:W-:Y:S02]  /*0b20*/  STS [UR60+0x8], R4 ;  /* 0x00000804ff007988 */ /* 0x0009e4000800083c */
.L_x_26:
[----:B------:R-:W-:Y:S05]  /*0b30*/  BSYNC B2 ;  /* 0x0000000000027941 */ /* 0x000fea0003800000 */
.L_x_23:
[----:B--234-:R-:W2:Y:S02]  /*0b40*/  @!P2 LDS R4, [UR60+0x8] ;  /* 0x0000083cff04a984 */ /* 0x01cea40008000800 */
[----:B--2---:R-:W-:-:S05]  /*0b50*/  @!P2 LOP3.LUT R4, R4, 0x8000, RZ, 0xb8, !PT ;  /* 0x000080000404a812 */ /* 0x004fca00078eb8ff */
[----:B------:R4:W-:Y:S02]  /*0b60*/  @!P2 STS [UR60+0x8], R4 ;  /* 0x00000804ff00a988 */ /* 0x0009e4000800083c */
.L_x_27:
[----:B------:R-:W-:Y:S05]  /*0b70*/  BSYNC B3 ;  /* 0x0000000000037941 */ /* 0x000fea0003800000 */
.L_x_22:
[----:B------:R-:W-:Y:S05]  /*0b80*/  WARPSYNC.ALL ;  /* 0x0000000000007948 */ /* 0x000fea0003800000 */
[----:B------:R-:W-:-:S04]  /*0b90*/  UIADD3 UR7, UR8, 0x80, URZ ;  /* 0x0000008008077890 */ /* 0x000fc8000fffe03f */
[----:B------:R-:W-:-:S04]  /*0ba0*/  UIADD3 UR6, UP0, UR7, UR52, URZ ;  /* 0x0000003407067290 */ /* 0x000fc8000ff1e03f */
[----:B------:R-:W-:Y:S01]  /*0bb0*/  ULEA.HI.X.SX32 UR7, UR7, UR53, 0x1, UP0 ;  /* 0x0000003507077291 */ /* 0x000fe200080f0e3f */
[----:B------:R-:W-:Y:S11]  /*0bc0*/  @P0 BRA `(.L_x_28) ;  /* 0x0000000000280947 */ /* 0x000ff60003800000 */
[----:B--234-:R-:W2:Y:S01]  /*0bd0*/  S2R R4, SR_LANEID ;  /* 0x0000000000047919 */ /* 0x01cea20000000000 */
[----:B------:R-:W-:Y:S05]  /*0be0*/  WARPSYNC.ALL ;  /* 0x0000000000007948 */ /* 0x000fea0003800000 */
[----:B--2---:R-:W-:-:S05]  /*0bf0*/  IMAD.SHL.U32 R8, R4, 0x4, RZ ;  /* 0x0000000404087824 */ /* 0x004fca00078e00ff */
[----:B------:R-:W2:Y:S01]  /*0c00*/  LDS R7, [R8+UR60] ;  /* 0x0000003c08077984 */ /* 0x000ea20008000800 */
[----:B------:R-:W-:-:S05]  /*0c10*/  IADD3 R4, P1, R8, UR6, RZ ;  /* 0x0000000608047c10 */ /* 0x000fca000ff3e0ff */
[----:B------:R-:W-:-:S05]  /*0c20*/  IMAD.X R5, RZ, RZ, UR7, P1 ;  /* 0x00000007ff057e24 */ /* 0x000fca00088e06ff */
[----:B--2---:R2:W5:Y:S01]  /*0c30*/  ATOMG.E.EXCH.STRONG.GPU PT, RZ, [R4], R7 ;  /* 0x0000000704ff73a8 */ /* 0x00456200041ee100 */
[----:B------:R-:W-:-:S04]  /*0c40*/  DEPBAR {5,4,3,2,1,0} ;  /* 0x0000003f0000791a */ /* 0x000fc80000000000 */
[----:B------:R2:W-:Y:S01]  /*0c50*/  UTMACCTL.IV [UR6] ;  /* 0x00000000060079b9 */ /* 0x0005e20008000000 */
[----:B------:R-:W-:Y:S01]  /*0c60*/  NOP ;  /* 0x0000000000007918 */ /* 0x000fe20000000000 */
.L_x_28:
[----:B------:R-:W-:Y:S05]  /*0c70*/  @P0 BRA `(.L_x_29) ;  /* 0x00000000000c0947 */ /* 0x000fea0003800000 */
[----:B------:R0:W-:Y:S01]  /*0c80*/  UTMACMDFLUSH ;  /* 0x00000000000079b7 */ /* 0x0001e20000000000 */
[----:B------:R-:W-:Y:S05]  /*0c90*/  @P0 BRA `(.L_x_29) ;  /* 0x0000000000040947 */ /* 0x000fea0003800000 */
[----:B------:R-:W-:-:S04]  /*0ca0*/  DEPBAR.LE SB0, 0x0 ;  /* 0x000080000000791a */ /* 0x000fc80000000000 */
.L_x_29:
[----:B------:R-:W-:Y:S05]  /*0cb0*/  WARPSYNC.ALL ;  /* 0x0000000000007948 */ /* 0x000fea0003800000 */
[----:B-----5:R-:W-:Y:S06]  /*0cc0*/  BAR.SYNC.DEFER_BLOCKING 0x0 ;  /* 0x0000000000007b1d */ /* 0x020fec0000010000 */
[----:B------:R-:W-:Y:S02]  /*0cd0*/  BSSY B3, `(.L_x_30) ;  /* 0x000000b000037945 */ /* 0x000fe40003800000 */
[----:B------:R-:W-:Y:S06]  /*0ce0*/  BAR.SYNC.DEFER_BLOCKING 0x0 ;  /* 0x0000000000007b1d */ /* 0x000fec0000010000 */
[----:B------:R1:W-:Y:S01]  /*0cf0*/  @!P0 STS [R12], RZ ;  /* 0x000000ff0c008388 */ /* 0x0003e20000000800 */
[----:B------:R-:W-:Y:S01]  /*0d00*/  NOP ;  /* 0x0000000000007918 */ /* 0x000fe20000000000 */
[----:B------:R-:W-:Y:S05]  /*0d10*/  @P2 BRA `(.L_x_31) ;  /* 0x0000000000182947 */ /* 0x000fea0003800000 */
[----:B--234-:R-:W2:Y:S01]  /*0d20*/  LDS R4, [UR60+0x8] ;  /* 0x0000083cff047984 */ /* 0x01cea20008000800 */
[----:B------:R-:W3:Y:S01]  /*0d30*/  LDC.64 R8, c[0x0][0x220] ;  /* 0x00008800ff087b82 */ /* 0x000ee20000000a00 */
[----:B------:R-:W-:Y:S02]  /*0d40*/  IMAD.MOV.U32 R5, RZ, RZ, 0x70 ;  /* 0x00000070ff057424 */ /* 0x000fe400078e00ff */
[----:B---3--:R3:W-:Y:S03]  /*0d50*/  STS.64 [UR60], R8 ;  /* 0x00000008ff007988 */ /* 0x0087e60008000a3c */
[----:B--2---:R-:W-:-:S05]  /*0d60*/  LOP3.LUT R4, R4, 0x10, R5, 0xd8, !PT ;  /* 0x0000001004047812 */ /* 0x004fca00078ed805 */
[----:B------:R3:W-:Y:S02]  /*0d70*/  STS [UR60+0x8], R4 ;  /* 0x00000804ff007988 */ /* 0x0007e4000800083c */
.L_x_31:
[----:B--2---:R-:W-:Y:S05]  /*0d80*/  BSYNC B3 ;  /* 0x0000000000037941 */ /* 0x004fea0003800000 */
.L_x_30:
[----:B------:R-:W-:Y:S04]  /*0d90*/  BSSY B4, `(.L_x_32) ;  /* 0x0000011000047945 */ /* 0x000fe80003800000 */
[----:B------:R-:W-:Y:S04]  /*0da0*/  BSSY B3, `(.L_x_33) ;  /* 0x000000e000037945 */ /* 0x000fe80003800000 */
[----:B------:R-:W-:Y:S05]  /*0db0*/  @P2 BRA `(.L_x_34) ;  /* 0x0000000000242947 */ /* 0x000fea0003800000 */
[----:B---34-:R-:W2:Y:S01]  /*0dc0*/  LDS R4, [UR60+0x34] ;  /* 0x0000343cff047984 */ /* 0x018ea20008000800 */
[----:B------:R-:W-:-:S05]  /*0dd0*/  IMAD.MOV.U32 R5, RZ, RZ, 0x3f000000 ;  /* 0x3f000000ff057424 */ /* 0x000fca00078e00ff */
[----:B--2---:R-:W-:-:S05]  /*0de0*/  LOP3.LUT R4, R4, 0xff000000, R5, 0xb8, !PT ;  /* 0xff00000004047812 */ /* 0x004fca00078eb805 */
[----:B------:R2:W-:Y:S01]  /*0df0*/  STS [UR60+0x34], R4 ;  /* 0x00003404ff007988 */ /* 0x0005e2000800083c */
[----:B------:R-:W-:Y:S05]  /*0e00*/  @P2 BRA `(.L_x_35) ;  /* 0x00000000001c2947 */ /* 0x000fea0003800000 */
[----:B--2---:R-:W2:Y:S01]  /*0e10*/  LDS R4, [UR60+0x38] ;  /* 0x0000383cff047984 */ /* 0x004ea20008000800 */
[----:B------:R-:W-:-:S05]  /*0e20*/  IMAD.MOV.U32 R5, RZ, RZ, 0xff ;  /* 0x000000ffff057424 */ /* 0x000fca00078e00ff */
[----:B--2---:R-:W-:-:S05]  /*0e30*/  LOP3.LUT R4, R4, 0xff, R5, 0xb8, !PT ;  /* 0x000000ff04047812 */ /* 0x004fca00078eb805 */
[----:B------:R2:W-:Y:S02]  /*0e40*/  STS [UR60+0x38], R4 ;  /* 0x00003804ff007988 */ /* 0x0005e4000800083c */
.L_x_34:
[----:B------:R-:W-:Y:S05]  /*0e50*/  @P2 BREAK B3 ;  /* 0x0000000000032942 */ /* 0x000fea0003800000 */
[----:B------:R-:W-:Y:S05]  /*0e60*/  @P2 BRA `(.L_x_36) ;  /* 0x00000000000c2947 */ /* 0x000fea0003800000 */
[----:B------:R1:W-:Y:S02]  /*0e70*/  STS [UR60+0x20], R0 ;  /* 0x00002000ff007988 */ /* 0x0003e4000800083c */
.L_x_35:
[----:B------:R-:W-:Y:S05]  /*0e80*/  BSYNC B3 ;  /* 0x0000000000037941 */ /* 0x000fea0003800000 */
.L_x_33:
[----:B------:R1:W-:Y:S02]  /*0e90*/  @!P2 STS [UR60+0x24], R6 ;  /* 0x00002406ff00a988 */ /* 0x0003e4000800083c */
.L_x_36:
[----:B------:R-:W-:Y:S05]  /*0ea0*/  BSYNC B4 ;  /* 0x0000000000047941 */ /* 0x000fea0003800000 */
.L_x_32:
[----:B------:R-:W-:Y:S05]  /*0eb0*/  WARPSYNC.ALL ;  /* 0x0000000000007948 */ /* 0x000fea0003800000 */
[----:B------:R-:W-:Y:S04]  /*0ec0*/  BSSY B4, `(.L_x_37) ;  /* 0x000000e000047945 */ /* 0x000fe80003800000 */
[----:B------:R-:W-:Y:S05]  /*0ed0*/  @P2 BRA `(.L_x_38) ;  /* 0x0000000000302947 */ /* 0x000fea0003800000 */
[----:B--234-:R-:W2:Y:S01]  /*0ee0*/  LDS R4, [UR60+0x34] ;  /* 0x0000343cff047984 */ /* 0x01cea20008000800 */
[----:B------:R-:W3:Y:S03]  /*0ef0*/  LDC.64 R8, c[0x0][0x248] ;  /* 0x00009200ff087b82 */ /* 0x000ee60000000a00 */
[----:B-1----:R-:W1:Y:S01]  /*0f00*/  LDS R0, [UR60+0x1c] ;  /* 0x00001c3cff007984 */ /* 0x002e620008000800 */
[C---:B---3--:R-:W-:Y:S01]  /*0f10*/  SHF.L.U64.HI R6, R8.reuse, 0x1, R9 ;  /* 0x0000000108067819 */ /* 0x048fe20000010209 */
[----:B------:R-:W-:-:S03]  /*0f20*/  IMAD.SHL.U32 R5, R8, 0x2, RZ ;  /* 0x0000000208057824 */ /* 0x000fc600078e00ff */
[--C-:B------:R-:W-:Y:S02]  /*0f30*/  SHF.R.U32.HI R7, RZ, 0x4, R6.reuse ;  /* 0x00000004ff077819 */ /* 0x100fe40000011606 */
[----:B------:R-:W-:-:S05]  /*0f40*/  SHF.R.U64 R5, R5, 0x4, R6 ;  /* 0x0000000405057819 */ /* 0x000fca0000001206 */
[----:B------:R3:W-:Y:S01]  /*0f50*/  STS [UR60+0xc], R5 ;  /* 0x00000c05ff007988 */ /* 0x0007e2000800083c */
[----:B--2---:R-:W-:Y:S02]  /*0f60*/  LOP3.LUT R4, R4, 0x7, RZ, 0xb8, !PT ;  /* 0x0000000704047812 */ /* 0x004fe400078eb8ff */
[----:B-1----:R-:W-:-:S03]  /*0f70*/  LOP3.LUT R0, R0, 0xf, R7, 0xb8, !PT ;  /* 0x0000000f00007812 */ /* 0x002fc600078eb807 */
[----:B------:R3:W-:Y:S04]  /*0f80*/  STS [UR60+0x34], R4 ;  /* 0x00003404ff007988 */ /* 0x0007e8000800083c */
[----:B------:R3:W-:Y:S02]  /*0f90*/  STS [UR60+0x1c], R0 ;  /* 0x00001c00ff007988 */ /* 0x0007e4000800083c */
.L_x_38:
[----:B------:R-:W-:Y:S05]  /*0fa0*/  BSYNC B4 ;  /* 0x0000000000047941 */ /* 0x000fea0003800000 */
.L_x_37:
[----:B------:R-:W-:Y:S04]  /*0fb0*/  BSSY B4, `(.L_x_39) ;  /* 0x000001a000047945 */ /* 0x000fe80003800000 */
[----:B------:R-:W-:Y:S04]  /*0fc0*/  BSSY B5, `(.L_x_40) ;  /* 0x0000015000057945 */ /* 0x000fe80003800000 */
[----:B------:R-:W-:Y:S05]  /*0fd0*/  @P2 BRA `(.L_x_41) ;  /* 0x0000000000202947 */ /* 0x000fea0003800000 */
[----:B-1-3--:R-:W1:Y:S02]  /*0fe0*/  LDS R0, [UR60+0x34] ;  /* 0x0000343cff007984 */ /* 0x00ae640008000800 */
[----:B-1----:R-:W-:-:S05]  /*0ff0*/  LOP3.LUT R0, R0, 0x38, RZ, 0xb8, !PT ;  /* 0x0000003800007812 */ /* 0x002fca00078eb8ff */
[----:B------:R1:W-:Y:S01]  /*1000*/  STS [UR60+0x34], R0 ;  /* 0x00003400ff007988 */ /* 0x0003e2000800083c */
[----:B------:R-:W-:Y:S05]  /*1010*/  @P2 BRA `(.L_x_42) ;  /* 0x0000000000202947 */ /* 0x000fea0003800000 */
[----:B-1----:R-:W1:Y:S01]  /*1020*/  LDS R0, [UR60+0x8] ;  /* 0x0000083cff007984 */ /* 0x002e620008000800 */
[----:B------:R-:W-:-:S05]  /*1030*/  IMAD.MOV.U32 R5, RZ, RZ, 0x780 ;  /* 0x00000780ff057424 */ /* 0x000fca00078e00ff */
[----:B-1----:R-:W-:-:S05]  /*1040*/  LOP3.LUT R0, R0, 0x300, R5, 0xd8, !PT ;  /* 0x0000030000007812 */ /* 0x002fca00078ed805 */
[----:B------:R1:W-:Y:S02]  /*1050*/  STS [UR60+0x8], R0 ;  /* 0x00000800ff007988 */ /* 0x0003e4000800083c */
.L_x_41:
[----:B------:R-:W-:Y:S05]  /*1060*/  @P2 BRA `(.L_x_43) ;  /* 0x0000000000282947 */ /* 0x000fea0003800000 */
[----:B-1-3--:R-:W1:Y:S02]  /*1070*/  LDS R0, [UR60+0x8] ;  /* 0x0000083cff007984 */ /* 0x00ae640008000800 */
[----:B-1----:R-:W-:-:S05]  /*1080*/  LOP3.LUT R0, R0, 0x1800, RZ, 0xb8, !PT ;  /* 0x0000180000007812 */ /* 0x002fca00078eb8ff */
[----:B------:R3:W-:Y:S02]  /*1090*/  STS [UR60+0x8], R0 ;  /* 0x00000800ff007988 */ /* 0x0007e4000800083c */
.L_x_42:
[----:B------:R-:W-:Y:S05]  /*10a0*/  @P2 BREAK B5 ;  /* 0x0000000000052942 */ /* 0x000fea0003800000 */
[----:B------:R-:W-:Y:S05]  /*10b0*/  @P2 BRA `(.L_x_44) ;  /* 0x0000000000242947 */ /* 0x000fea0003800000 */
[----:B-1-3--:R-:W1:Y:S01]  /*10c0*/  LDS R0, [UR60+0x8] ;  /* 0x0000083cff007984 */ /* 0x00ae620008000800 */
[----:B------:R-:W-:-:S05]  /*10d0*/  IMAD.MOV.U32 R5, RZ, RZ, 0x6000 ;  /* 0x00006000ff057424 */ /* 0x000fca00078e00ff */
[----:B-1----:R-:W-:-:S04]  /*10e0*/  LOP3.LUT R0, R0, 0x6000, R5, 0xd8, !PT ;  /* 0x0000600000007812 */ /* 0x002fc800078ed805 */
[----:B------:R-:W-:-:S05]  /*10f0*/  LOP3.LUT R0, R0, 0x400000, RZ, 0xb8, !PT ;  /* 0x0040000000007812 */ /* 0x000fca00078eb8ff */
[----:B------:R1:W-:Y:S02]  /*1100*/  STS [UR60+0x8], R0 ;  /* 0x00000800ff007988 */ /* 0x0003e4000800083c */
.L_x_43:
[----:B------:R-:W-:Y:S05]  /*1110*/  BSYNC B5 ;  /* 0x0000000000057941 */ /* 0x000fea0003800000 */
.L_x_40:
[----:B-1-3--:R-:W1:Y:S02]  /*1120*/  @!P2 LDS R0, [UR60+0x8] ;  /* 0x0000083cff00a984 */ /* 0x00ae640008000800 */
[----:B-1----:R-:W-:-:S05]  /*1130*/  @!P2 LOP3.LUT R0, R0, 0x8000, RZ, 0xb8, !PT ;  /* 0x000080000000a812 */ /* 0x002fca00078eb8ff */
[----:B------:R1:W-:Y:S02]  /*1140*/  @!P2 STS [UR60+0x8], R0 ;  /* 0x00000800ff00a988 */ /* 0x0003e4000800083c */
.L_x_44:
[----:B------:R-:W-:Y:S05]  /*1150*/  BSYNC B4 ;  /* 0x0000000000047941 */ /* 0x000fea0003800000 */
.L_x_39:
[----:B------:R-:W-:Y:S05]  /*1160*/  WARPSYNC.ALL ;  /* 0x0000000000007948 */ /* 0x000fea0003800000 */
[----:B------:R1:W-:Y:S01]  /*1170*/  STL [R1], RZ ;  /* 0x000000ff01007387 */ /* 0x0003e20000100800 */
[----:B------:R-:W-:Y:S01]  /*1180*/  UIADD3 UR8, UR8, 0x100, URZ ;  /* 0x0000010008087890 */ /* 0x000fe2000fffe03f */
[----:B------:R-:W-:Y:S02]  /*1190*/  ISETP.GE.AND P1, PT, R13, 0x1, PT ;  /* 0x000000010d00780c */ /* 0x000fe40003f26270 */
[----:B------:R-:W-:Y:S01]  /*11a0*/  SHF.R.U32.HI R6, RZ, 0x5, R3 ;  /* 0x00000005ff067819 */ /* 0x000fe20000011603 */
[----:B------:R-:W-:-:S04]  /*11b0*/  UIADD3 UR52, UP0, UR8, UR52, URZ ;  /* 0x0000003408347290 */ /* 0x000fc8000ff1e03f */
[----:B------:R-:W-:Y:S01]  /*11c0*/  ULEA.HI.X.SX32 UR53, UR8, UR53, 0x1, UP0 ;  /* 0x0000003508357291 */ /* 0x000fe200080f0e3f */
[----:B-1----:R-:W-:Y:S11]  /*11d0*/  @P0 BRA `(.L_x_45) ;  /* 0x0000000000280947 */ /* 0x002ff60003800000 */
[----:B---3--:R-:W1:Y:S01]  /*11e0*/  S2R R0, SR_LANEID ;  /* 0x0000000000007919 */ /* 0x008e620000000000 */
[----:B------:R-:W-:Y:S05]  /*11f0*/  WARPSYNC.ALL ;  /* 0x0000000000007948 */ /* 0x000fea0003800000 */
[----:B-1----:R-:W-:-:S05]  /*1200*/  IMAD.SHL.U32 R0, R0, 0x4, RZ ;  /* 0x0000000400007824 */ /* 0x002fca00078e00ff */
[----:B------:R-:W1:Y:S01]  /*1210*/  LDS R7, [R0+UR60] ;  /* 0x0000003c00077984 */ /* 0x000e620008000800 */
[----:B--2-4-:R-:W-:-:S05]  /*1220*/  IADD3 R4, P3, R0, UR52, RZ ;  /* 0x0000003400047c10 */ /* 0x014fca000ff7e0ff */
[----:B------:R-:W-:-:S05]  /*1230*/  IMAD.X R5, RZ, RZ, UR53, P3 ;  /* 0x00000035ff057e24 */ /* 0x000fca00098e06ff */
[----:B-1----:R1:W5:Y:S01]  /*1240*/  ATOMG.E.EXCH.STRONG.GPU PT, RZ, [R4], R7 ;  /* 0x0000000704ff73a8 */ /* 0x00236200041ee100 */
[----:B------:R-:W-:-:S04]  /*1250*/  DEPBAR {5,4,3,2,1,0} ;  /* 0x0000003f0000791a */ /* 0x000fc80000000000 */
[----:B------:R1:W-:Y:S01]  /*1260*/  UTMACCTL.IV [UR52] ;  /* 0x00000000340079b9 */ /* 0x0003e20008000000 */
[----:B------:R-:W-:Y:S01]  /*1270*/  NOP ;  /* 0x0000000000007918 */ /* 0x000fe20000000000 */
.L_x_45:
[----:B------:R-:W-:Y:S05]  /*1280*/  @P0 BRA `(.L_x_46) ;  /* 0x00000000000c0947 */ /* 0x000fea0003800000 */
[----:B------:R0:W-:Y:S01]  /*1290*/  UTMACMDFLUSH ;  /* 0x00000000000079b7 */ /* 0x0001e20000000000 */
[----:B------:R-:W-:Y:S05]  /*12a0*/  @P0 BRA `(.L_x_46) ;  /* 0x0000000000040947 */ /* 0x000fea0003800000 */
[----:B------:R-:W-:-:S04]  /*12b0*/  DEPBAR.LE SB0, 0x0 ;  /* 0x000080000000791a */ /* 0x000fc80000000000 */
.L_x_46:
[----:B------:R-:W-:Y:S05]  /*12c0*/  WARPSYNC.ALL ;  /* 0x0000000000007948 */ /* 0x000fea0003800000 */
[----:B-----5:R-:W-:Y:S01]  /*12d0*/  BAR.SYNC.DEFER_BLOCKING 0x0 ;  /* 0x0000000000007b1d */ /* 0x020fe20000010000 */
[----:B------:R-:W-:Y:S01]  /*12e0*/  R2UR UR58, R6 ;  /* 0x00000000063a72ca */ /* 0x000fe200000e0000 */
[----:B------:R-:W-:Y:S01]  /*12f0*/  USHF.L.U32 UR11, UR54, 0x7, URZ ;  /* 0x00000007360b7899 */ /* 0x000fe2000800063f */
[----:B------:R-:W-:Y:S01]  /*1300*/  CS2R R152, SRZ ;  /* 0x0000000000987805 */ /* 0x000fe2000001ff00 */
[----:B------:R-:W-:Y:S01]  /*1310*/  USHF.L.U32 UR15, UR55, 0x8, URZ ;  /* 0x00000008370f7899 */ /* 0x000fe2000800063f */
[----:B------:R-:W-:Y:S01]  /*1320*/  CS2R R154, SRZ ;  /* 0x00000000009a7805 */ /* 0x000fe2000001ff00 */
[----:B------:R-:W-:Y:S01]  /*1330*/  VOTEU.ALL UP3, P2 ;  /* 0x00000000003f7886 */ /* 0x000fe20001060000 */
[----:B------:R-:W-:Y:S01]  /*1340*/  UMOV UR8, 0x1 ;  /* 0x0000000100087882 */ /* 0x000fe20000000000 */
[----:B------:R-:W-:Y:S01]  /*1350*/  VOTEU.ALL UP2, P2 ;  /* 0x00000000003f7886 */ /* 0x000fe20001040000 */
[----:B------:R1:W-:Y:S01]  /*1360*/  STL [R1+0x4], RZ ;  /* 0x000004ff01007387 */ /* 0x0003e20000100800 */
[----:B------:R-:W-:Y:S01]  /*1370*/  VOTEU.ALL UP1, P2 ;  /* 0x00000000003f7886 */ /* 0x000fe20001020000 */
[----:B------:R-:W-:-:S04]  /*1380*/  @!UP3 UIADD3 UR12, -UR8, 0x100000, URZ ;  /* 0x00100000080cb890 */ /* 0x000fc8000fffe13f */
[----:B------:R-:W-:Y:S02]  /*1390*/  @!UP3 USHF.L.U32 UR13, UR12, 0xb, URZ ;  /* 0x0000000b0c0db899 */ /* 0x000fe4000800063f */
[----:B------:R-:W-:Y:S01]  /*13a0*/  @!UP3 USHF.L.U32 UR12, UR12, 0x1, URZ ;  /* 0x000000010c0cb899 */ /* 0x000fe2000800063f */
[----:B------:R-:W-:Y:S01]  /*13b0*/  CS2R R156, SRZ ;  /* 0x00000000009c7805 */ /* 0x000fe2000001ff00 */
[----:B------:R1:W-:Y:S01]  /*13c0*/  STL [R1+0x8], RZ ;  /* 0x000008ff01007387 */ /* 0x0003e20000100800 */
[----:B------:R-:W-:-:S04]  /*13d0*/  @!UP3 UIADD3 UR16, -UR8, 0x100000, URZ ;  /* 0x001000000810b890 */ /* 0x000fc8000fffe13f */
[----:B------:R-:W-:Y:S02]  /*13e0*/  @!UP3 USHF.L.U32 UR17, UR16, 0xb, URZ ;  /* 0x0000000b1011b899 */ /* 0x000fe4000800063f */
[----:B------:R-:W-:Y:S01]  /*13f0*/  @!UP3 USHF.L.U32 UR16, UR16, 0x1, URZ ;  /* 0x000000011010b899 */ /* 0x000fe2000800063f */
[----:B------:R-:W-:Y:S01]  /*1400*/  CS2R R158, SRZ ;  /* 0x00000000009e7805 */ /* 0x000fe2000001ff00 */
[----:B------:R-:W-:-:S04]  /*1410*/  @!UP3 UIADD3 UR18, -UR8, 0x100000, URZ ;  /* 0x001000000812b890 */ /* 0x000fc8000fffe13f */
[----:B------:R-:W-:Y:S02]  /*1420*/  @!UP3 USHF.L.U32 UR19, UR18, 0xb, URZ ;  /* 0x0000000b1213b899 */ /* 0x000fe4000800063f */
[----:B------:R-:W-:Y:S01]  /*1430*/  @!UP3 USHF.L.U32 UR18, UR18, 0x1, URZ ;  /* 0x000000011212b899 */ /* 0x000fe2000800063f */
[----:B------:R1:W-:Y:S01]  /*1440*/  STL [R1+0xc], RZ ;  /* 0x00000cff01007387 */ /* 0x0003e20000100800 */
[----:B------:R-:W-:Y:S01]  /*1450*/  VOTEU.ALL UP0, P2 ;  /* 0x00000000003f7886 */ /* 0x000fe20001000000 */
[----:B------:R-:W-:-:S04]  /*1460*/  @!UP3 UIADD3 UR8, -UR8, 0x100000, URZ ;  /* 0x001000000808b890 */ /* 0x000fc8000fffe13f */
[----:B------:R-:W-:Y:S02]  /*1470*/  @!UP3 USHF.L.U32 UR9, UR8, 0xb, URZ ;  /* 0x0000000b0809b899 */ /* 0x000fe4000800063f */
[----:B------:R-:W-:Y:S01]  /*1480*/  @!UP3 USHF.L.U32 UR8, UR8, 0x1, URZ ;  /* 0x000000010808b899 */ /* 0x000fe2000800063f */
[----:B------:R-:W-:Y:S01]  /*1490*/  CS2R R160, SRZ ;  /* 0x0000000000a07805 */ /* 0x000fe2000001ff00 */
[----:B------:R1:W-:Y:S01]  /*14a0*/  STL [R1+0x10], RZ ;  /* 0x000010ff01007387 */ /* 0x0003e20000100800 */
[----:B------:R-:W-:Y:S01]  /*14b0*/  VOTEU.ALL UP3, P2 ;  /* 0x00000000003f7886 */ /* 0x000fe20001060000 */
[----:B------:R-:W-:Y:S02]  /*14c0*/  CS2R R162, SRZ ;  /* 0x0000000000a27805 */ /* 0x000fe4000001ff00 */
[----:B------:R-:W2:Y:S02]  /*14d0*/  FENCE.VIEW.ASYNC.S ;  /* 0x00000000000073c6 */ /* 0x000ea40000000000 */
[----:B--2---:R1:W2:Y:S02]  /*14e0*/  @!UP2 SYNCS.EXCH.64 URZ, [UR60+0x60000], UR12 ;  /* 0x0600000c3c3fa5b2 */ /* 0x0042a40008000100 */
[----:B------:R1:W-:Y:S01]  /*14f0*/  STL [R1+0x14], RZ ;  /* 0x000014ff01007387 */ /* 0x0003e20000100800 */
[----:B------:R-:W-:-:S02]  /*1500*/  CS2R R164, SRZ ;  /* 0x0000000000a47805 */ /* 0x000fc4000001ff00 */
[----:B------:R-:W-:Y:S02]  /*1510*/  CS2R R166, SRZ ;  /* 0x0000000000a67805 */ /* 0x000fe4000001ff00 */
[----:B------:R-:W-:Y:S01]  /*1520*/  CS2R R168, SRZ ;  /* 0x0000000000a87805 */ /* 0x000fe2000001ff00 */
[----:B------:R1:W-:Y:S01]  /*1530*/  STL [R1+0x18], RZ ;  /* 0x000018ff01007387 */ /* 0x0003e20000100800 */
[----:B------:R-:W-:Y:S02]  /*1540*/  CS2R R170, SRZ ;  /* 0x0000000000aa7805 */ /* 0x000fe4000001ff00 */
[----:B------:R-:W-:Y:S02]  /*1550*/  CS2R R172, SRZ ;  /* 0x0000000000ac7805 */ /* 0x000fe4000001ff00 */
[----:B------:R-:W-:Y:S01]  /*1560*/  CS2R R174, SRZ ;  /* 0x0000000000ae7805 */ /* 0x000fe2000001ff00 */
[----:B--2---:R-:W-:Y:S01]  /*1570*/  BAR.SYNC.DEFER_BLOCKING 0x0 ;  /* 0x0000000000007b1d */ /* 0x004fe20000010000 */
[----:B------:R-:W-:-:S02]  /*1580*/  CS2R R176, SRZ ;  /* 0x0000000000b07805 */ /* 0x000fc4000001ff00 */
[----:B------:R-:W-:Y:S02]  /*1590*/  CS2R R178, SRZ ;  /* 0x0000000000b27805 */ /* 0x000fe4000001ff00 */
[----:B------:R-:W-:Y:S02]  /*15a0*/  CS2R R180, SRZ ;  /* 0x0000000000b47805 */ /* 0x000fe4000001ff00 */
[----:B------:R-:W-:Y:S02]  /*15b0*/  CS2R R182, SRZ ;  /* 0x0000000000b67805 */ /* 0x000fe4000001ff00 */
[----:B------:R-:W-:Y:S02]  /*15c0*/  CS2R R184, SRZ ;  /* 0x0000000000b87805 */ /* 0x000fe4000001ff00 */
[----:B------:R-:W-:Y:S02]  /*15d0*/  CS2R R186, SRZ ;  /* 0x0000000000ba7805 */ /* 0x000fe4000001ff00 */
[----:B------:R-:W-:Y:S01]  /*15e0*/  CS2R R188, SRZ ;  /* 0x0000000000bc7805 */ /* 0x000fe2000001ff00 */
        /* <DEDUP_REMOVED lines=17> */
[----:B------:R1:W2:Y:S01]  /*1700*/  @!UP1 SYNCS.EXCH.64 URZ, [UR60+0x60008], UR16 ;  /* 0x060008103c3f95b2 */ /* 0x0002a20008000100 */
[----:B------:R-:W-:-:S02]  /*1710*/  CS2R R214, SRZ ;  /* 0x0000000000d67805 */ /* 0x000fc4000001ff00 */
[----:B------:R-:W-:Y:S01]  /*1720*/  CS2R R88, SRZ ;  /* 0x0000000000587805 */ /* 0x000fe2000001ff00 */
[----:B------:R1:W-:Y:S01]  /*1730*/  STL [R1+0x30], RZ ;  /* 0x000030ff01007387 */ /* 0x0003e20000100800 */
[----:B------:R-:W-:Y:S02]  /*1740*/  CS2R R90, SRZ ;  /* 0x00000000005a7805 */ /* 0x000fe4000001ff00 */
[----:B------:R-:W-:Y:S02]  /*1750*/  CS2R R92, SRZ ;  /* 0x00000000005c7805 */ /* 0x000fe4000001ff00 */
[----:B------:R-:W-:Y:S01]  /*1760*/  CS2R R94, SRZ ;  /* 0x00000000005e7805 */ /* 0x000fe2000001ff00 */
[----:B------:R1:W-:Y:S01]  /*1770*/  STL [R1+0x34], RZ ;  /* 0x000034ff01007387 */ /* 0x0003e20000100800 */
[----:B------:R-:W-:Y:S02]  /*1780*/  CS2R R96, SRZ ;  /* 0x0000000000607805 */ /* 0x000fe4000001ff00 */
        /* <DEDUP_REMOVED lines=74> */
[----:B--2---:R-:W-:Y:S01]  /*1c30*/  BAR.SYNC.DEFER_BLOCKING 0x0 ;  /* 0x0000000000007b1d */ /* 0x004fe20000010000 */
[----:B------:R-:W-:Y:S02]  /*1c40*/  CS2R R82, SRZ ;  /* 0x0000000000527805 */ /* 0x000fe4000001ff00 */
[----:B------:R-:W-:Y:S02]  /*1c50*/  CS2R R84, SRZ ;  /* 0x0000000000547805 */ /* 0x000fe4000001ff00 */
[----:B------:R-:W-:Y:S01]  /*1c60*/  CS2R R86, SRZ ;  /* 0x0000000000567805 */ /* 0x000fe2000001ff00 */
[----:B------:R1:W-:Y:S04]  /*1c70*/  STL [R1+0x80], RZ ;  /* 0x000080ff01007387 */ /* 0x0003e80000100800 */
[----:B------:R1:W-:Y:S04]  /*1c80*/  STL [R1+0x84], RZ ;  /* 0x000084ff01007387 */ /* 0x0003e80000100800 */
[----:B------:R1:W-:Y:S04]  /*1c90*/  STL [R1+0x88], RZ ;  /* 0x000088ff01007387 */ /* 0x0003e80000100800 */
[----:B------:R1:W-:Y:S04]  /*1ca0*/  STL [R1+0x8c], RZ ;  /* 0x00008cff01007387 */ /* 0x0003e80000100800 */
[----:B------:R1:W-:Y:S01]  /*1cb0*/  STL [R1+0x90], RZ ;  /* 0x000090ff01007387 */ /* 0x0003e20000100800 */
[----:B------:R1:W2:Y:S03]  /*1cc0*/  @!UP0 SYNCS.EXCH.64 URZ, [UR60+0x60010], UR18 ;  /* 0x060010123c3f85b2 */ /* 0x0002a60008000100 */
[----:B------:R1:W-:Y:S04]  /*1cd0*/  STL [R1+0x94], RZ ;  /* 0x000094ff01007387 */ /* 0x0003e80000100800 */
        /* <DEDUP_REMOVED lines=18> */
[----:B------:R1:W-:Y:S01]  /*1e00*/  STL [R1+0xe0], RZ ;  /* 0x0000e0ff01007387 */ /* 0x0003e20000100800 */
[----:B--2---:R-:W-:Y:S06]  /*1e10*/  BAR.SYNC.DEFER_BLOCKING 0x0 ;  /* 0x0000000000007b1d */ /* 0x004fec0000010000 */
[----:B------:R1:W-:Y:S04]  /*1e20*/  STL [R1+0xe4], RZ ;  /* 0x0000e4ff01007387 */ /* 0x0003e80000100800 */
[----:B------:R1:W-:Y:S04]  /*1e30*/  STL [R1+0xe8], RZ ;  /* 0x0000e8ff01007387 */ /* 0x0003e80000100800 */
[----:B------:R1:W-:Y:S04]  /*1e40*/  STL [R1+0xec], RZ ;  /* 0x0000ecff01007387 */ /* 0x0003e80000100800 */
[----:B------:R1:W-:Y:S04]  /*1e50*/  STL [R1+0xf0], RZ ;  /* 0x0000f0ff01007387 */ /* 0x0003e80000100800 */
[----:B------:R1:W-:Y:S01]  /*1e60*/  STL [R1+0xf4], RZ ;  /* 0x0000f4ff01007387 */ /* 0x0003e20000100800 */
[----:B------:R1:W2:Y:S03]  /*1e70*/  @!UP3 SYNCS.EXCH.64 URZ, [UR60+0x60018], UR8 ;  /* 0x060018083c3fb5b2 */ /* 0x0002a60008000100 */
[----:B------:R1:W-:Y:S04]  /*1e80*/  STL [R1+0xf8], RZ ;  /* 0x0000f8ff01007387 */ /* 0x0003e80000100800 */
[----:B------:R1:W-:Y:S01]  /*1e90*/  STL [R1+0xfc], RZ ;  /* 0x0000fcff01007387 */ /* 0x0003e20000100800 */
[----:B------:R-:W-:Y:S05]  /*1ea0*/  @!P1 BRA `(.L_x_47) ;  /* 0x0000001c00989947 */ /* 0x000fea0003800000 */
[----:B------:R1:W-:Y:S01]  /*1eb0*/  STL [R1], RZ ;  /* 0x000000ff01007387 */ /* 0x0003e20000100800 */
[----:B------:R-:W-:Y:S02]  /*1ec0*/  CS2R R152, SRZ ;  /* 0x0000000000987805 */ /* 0x000fe4000001ff00 */
        /* <DEDUP_REMOVED lines=127> */
[----:B------:R-:W-:Y:S01]  /*26c0*/  UMOV UR57, URZ ;  /* 0x0000003f00397c82 */ /* 0x000fe20008000000 */
[----:B------:R-:W-:-:S02]  /*26d0*/  UMOV UR56, URZ ;  /* 0x0000003f00387c82 */ /* 0x000fc40008000000 */
        /* <DEDUP_REMOVED lines=30> */
[----:B------:R1:W-:Y:S02]  /*28c0*/  STL [R1+0xfc], RZ ;  /* 0x0000fcff01007387 */ /* 0x0003e40000100800 */
.L_x_49:
[----:B--2---:R-:W-:Y:S01]  /*28d0*/  BAR.SYNC.DEFER_BLOCKING 0x0 ;  /* 0x0000000000007b1d */ /* 0x004fe20000010000 */
[----:B------:R-:W-:Y:S01]  /*28e0*/  ULEA UR22, UR57, UR60, 0x3 ;  /* 0x0000003c39167291 */ /* 0x000fe2000f8e183f */
[----:B---3--:R-:W-:Y:S01]  /*28f0*/  @!P2 IMAD.MOV.U32 R0, RZ, RZ, 0x18000 ;  /* 0x00018000ff00a424 */ /* 0x008fe200078e00ff */
[----:B------:R-:W-:Y:S01]  /*2900*/  ELECT P0, URZ, PT ;  /* 0x00000000003f782f */ /* 0x000fe20003800000 */
[----:B------:R-:W-:-:S03]  /*2910*/  ULEA UR20, UR57, UR60, 0x10 ;  /* 0x0000003c39147291 */ /* 0x000fc6000f8e803f */
[----:B------:R-:W-:Y:S01]  /*2920*/  ISETP.LT.U32.AND P0, PT, R2, 0x40, P0 ;  /* 0x000000400200780c */ /* 0x000fe20000701070 */
[----:B-1----:R-:W-:Y:S01]  /*2930*/  ULOP3.LUT UR9, UR58, 0x1, URZ, 0xc0, !UPT ;  /* 0x000000013a097892 */ /* 0x002fe2000f8ec03f */
[----:B------:R-:W-:-:S03]  /*2940*/  ELECT P1, URZ, PT ;  /* 0x00000000003f782f */ /* 0x000fc60003820000 */
[----:B------:R-:W-:Y:S02]  /*2950*/  ULEA UR12, UR9, UR20, 0xf ;  /* 0x00000014090c7291 */ /* 0x000fe4000f8e783f */
[----:B------:R-:W-:Y:S01]  /*2960*/  ULEA UR14, UR9, UR56, 0x6 ;  /* 0x00000038090e7291 */ /* 0x000fe2000f8e303f */
[----:B------:R-:W-:Y:S01]  /*2970*/  ISETP.LT.U32.AND P1, PT, R2, 0x40, P1 ;  /* 0x000000400200780c */ /* 0x000fe20000f21070 */
[----:B------:R-:W-:-:S04]  /*2980*/  ULEA UR8, UR57, UR60, 0xf ;  /* 0x0000003c39087291 */ /* 0x000fc8000f8e783f */
[----:B------:R-:W-:Y:S01]  /*2990*/  VOTEU.ANY UP0, P0 ;  /* 0x00000000003f7886 */ /* 0x000fe20000000100 */
[----:B------:R-:W-:Y:S01]  /*29a0*/  VOTEU.ANY UP2, P0 ;  /* 0x00000000003f7886 */ /* 0x000fe20000040100 */
[----:B------:R-:W-:Y:S01]  /*29b0*/  UIADD3 UR21, UR8, 0x40000, URZ ;  /* 0x0004000008157890 */ /* 0x000fe2000fffe03f */
[----:B------:R1:W-:Y:S01]  /*29c0*/  @!P2 SYNCS.ARRIVE.TRANS64 RZ, [UR22+0x60000], R0 ;  /* 0x06000000ffffa9a7 */ /* 0x0003e20008000016 */
[----:B------:R2:W-:Y:S06]  /*29d0*/  MEMBAR.ALL.CTA ;  /* 0x0000000000007992 */ /* 0x0005ec0000008000 */
[----:B--2---:R-:W2:Y:S01]  /*29e0*/  FENCE.VIEW.ASYNC.S ;  /* 0x00000000000073c6 */ /* 0x004ea20000000000 */
[----:B------:R-:W-:Y:S01]  /*29f0*/  @UP0 UIADD3 UR13, UR22, 0x60000, URZ ;  /* 0x00060000160d0890 */ /* 0x000fe2000fffe03f */
[----:B------:R-:W-:Y:S01]  /*2a00*/  @UP0 UMOV UR16, UR4 ;  /* 0x0000000400100c82 */ /* 0x000fe20008000000 */
[----:B------:R-:W-:Y:S01]  /*2a10*/  @UP0 UMOV UR17, UR5 ;  /* 0x0000000500110c82 */ /* 0x000fe20008000000 */
[----:B--2---:R-:W-:Y:S01]  /*2a20*/  VOTEU.ANY UP1, P1 ;  /* 0x00000000003f7886 */ /* 0x004fe20000820100 */
[----:B------:R-:W-:Y:S01]  /*2a30*/  ULEA UR8, UR9, UR21, 0xe ;  /* 0x0000001509087291 */ /* 0x000fe2000f8e703f */
[----:B-1----:R-:W-:Y:S01]  /*2a40*/  IMAD.U32 R0, RZ, RZ, UR59 ;  /* 0x0000003bff007e24 */ /* 0x002fe2000f8e00ff */
[----:B------:R-:W-:Y:S01]  /*2a50*/  VOTEU.ANY UP3, P1 ;  /* 0x00000000003f7886 */ /* 0x000fe20000860100 */
[----:B------:R-:W-:Y:S01]  /*2a60*/  UMOV UR10, UR14 ;  /* 0x0000000e000a7c82 */ /* 0x000fe20008000000 */
[----:B------:R-:W-:Y:S01]  /*2a70*/  @UP1 UIADD3 UR9, UR22, 0x60000, URZ ;  /* 0x0006000016091890 */ /* 0x000fe2000fffe03f */
[----:B------:R-:W-:Y:S01]  /*2a80*/  @UP1 UMOV UR18, UR6 ;  /* 0x0000000600121c82 */ /* 0x000fe20008000000 */
[----:B------:R-:W-:Y:S01]  /*2a90*/  @UP1 UMOV UR19, UR7 ;  /* 0x0000000700131c82 */ /* 0x000fe20008000000 */
[----:B------:R-:W-:Y:S01]  /*2aa0*/  SHF.L.U32 R0, R0, 0x1f, RZ ;  /* 0x0000001f00007819 */ /* 0x000fe200000006ff */
[----:B------:R-:W-:Y:S06]  /*2ab0*/  BAR.SYNC.DEFER_BLOCKING 0x0 ;  /* 0x0000000000007b1d */ /* 0x000fec0000010000 */
[----:B------:R1:W-:Y:S02]  /*2ac0*/  @UP2 UTMALDG.2D [UR12], [UR16] ;  /* 0x0000000c100025b4 */ /* 0x0003e40008008000 */
[----:B------:R-:W-:Y:S06]  /*2ad0*/  BAR.SYNC.DEFER_BLOCKING 0x0 ;  /* 0x0000000000007b1d */ /* 0x000fec0000010000 */
[----:B------:R1:W-:Y:S02]  /*2ae0*/  @UP3 UTMALDG.2D [UR8], [UR18] ;  /* 0x00000008120035b4 */ /* 0x0003e40008008000 */
[----:B------:R-:W-:Y:S06]  /*2af0*/  BAR.SYNC.DEFER_BLOCKING 0x0 ;  /* 0x0000000000007b1d */ /* 0x000fec0000010000 */
[----:B------:R-:W2:Y:S02]  /*2b00*/  SYNCS.PHASECHK.TRANS64.TRYWAIT P0, [UR22+0x60000], R0 ;  /* 0x06000000ff0075a7 */ /* 0x000ea40008000156 */
[----:B-12---:R-:W-:Y:S05]  /*2b10*/  @!P0 BRA `(.L_x_48) ;  /* 0x0000002000c48947 */ /* 0x006fea0003800000 */
.L_x_50:
[----:B------:R-:W-:Y:S01]  /*2b20*/  STL.64 [R1+0x1f8], R86 ;  /* 0x0001f85601007387 */ /* 0x000fe20000100a00 */
[----:B------:R-:W-:Y:S01]  /*2b30*/  USHF.R.U32.HI UR40, URZ, 0x4, UR20 ;  /* 0x000000043f287899 */ /* 0x000fe20008011614 */
[----:B------:R-:W1:Y:S02]  /*2b40*/  LDC R0, c[0x0][0x230] ;  /* 0x00008c00ff007b82 */ /* 0x000e640000000800 */
[----:B------:R-:W-:Y:S04]  /*2b50*/  STL.64 [R1+0x1f0], R84 ;  /* 0x0001f05401007387 */ /* 0x000fe80000100a00 */
        /* <DEDUP_REMOVED lines=29> */
[----:B------:R2:W-:Y:S04]  /*2d30*/  STL.64 [R1+0x100], R24 ;  /* 0x0001001801007387 */ /* 0x0005e80000100a00 */
[----:B--2---:R-:W2:Y:S04]  /*2d40*/  LDL.LU.64 R24, [R1] ;  /* 0x0000000001187983 */ /* 0x004ea80000300a00 */
[----:B------:R-:W2:Y:S04]  /*2d50*/  LDL.LU.64 R26, [R1+0x8] ;  /* 0x00000800011a7983 */ /* 0x000ea80000300a00 */
        /* <DEDUP_REMOVED lines=29> */
[----:B------:R-:W2:Y:S01]  /*2f30*/  LDL.LU.64 R86, [R1+0xf8] ;  /* 0x0000f80001567983 */ /* 0x000ea20000300a00 */
[----:B------:R-:W-:-:S02]  /*2f40*/  USHF.R.U32.HI UR42, URZ, 0x4, UR21 ;  /* 0x000000043f2a7899 */ /* 0x000fc40008011615 */
[----:B------:R-:W-:Y:S02]  /*2f50*/  USGXT.U32 UR40, UR40, 0xe ;  /* 0x0000000e2828789a */ /* 0x000fe40008000000 */
[----:B------:R-:W-:Y:S01]  /*2f60*/  USGXT.U32 UR42, UR42, 0xe ;  /* 0x0000000e2a2a789a */ /* 0x000fe20008000000 */
[----:B------:R-:W-:Y:S01]  /*2f70*/  UMOV UR41, 0x40000040 ;  /* 0x4000004000297882 */ /* 0x000fe20000000000 */
[----:B------:R-:W-:Y:S01]  /*2f80*/  UMOV UR43, 0x40000040 ;  /* 0x40000040002b7882 */ /* 0x000fe20000000000 */
[----:B------:R-:W-:Y:S02]  /*2f90*/  UIADD3 UR44, UP0, UR40, 0x2, URZ ;  /* 0x00000002282c7890 */ /* 0x000fe4000ff1e03f */
[----:B------:R-:W-:Y:S01]  /*2fa0*/  UIADD3 UR46, UP1, UR42, 0x2, URZ ;  /* 0x000000022a2e7890 */ /* 0x000fe2000ff3e03f */
[----:B------:R-:W-:Y:S01]  /*2fb0*/  UMOV UR8, URZ ;  /* 0x0000003f00087c82 */ /* 0x000fe20008000000 */
[----:B------:R-:W-:Y:S01]  /*2fc0*/  UMOV UR9, URZ ;  /* 0x0000003f00097c82 */ /* 0x000fe20008000000 */
[----:B------:R-:W-:-:S02]  /*2fd0*/  UIADD3.X UR45, UR8, 0x40000040, URZ, UP0, !UPT ;  /* 0x40000040082d7890 */ /* 0x000fc400087fe43f */
[----:B------:R-:W-:Y:S02]  /*2fe0*/  UIADD3.X UR47, UR9, 0x40000040, URZ, UP1, !UPT ;  /* 0x40000040092f7890 */ /* 0x000fe40008ffe43f */
[----:B------:R-:W-:Y:S02]  /*2ff0*/  UIADD3.64 UR36, UR44, 0x2, URZ ;  /* 0x000000022c247897 */ /* 0x000fe4000fffe03f */
[----:B------:R-:W-:Y:S02]  /*3000*/  UIADD3.64 UR38, UR46, 0x2, URZ ;  /* 0x000000022e267897 */ /* 0x000fe4000fffe03f */
[----:B------:R-:W-:Y:S02]  /*3010*/  UIADD3.64 UR32, UR44, 0x4, URZ ;  /* 0x000000042c207897 */ /* 0x000fe4000fffe03f */
[----:B------:R-:W-:Y:S02]  /*3020*/  UIADD3.64 UR34, UR46, 0x4, URZ ;  /* 0x000000042e227897 */ /* 0x000fe4000fffe03f */
[----:B------:R-:W-:-:S02]  /*3030*/  UIADD3.64 UR28, UR44, 0x7fe, URZ ;  /* 0x000007fe2c1c7897 */ /* 0x000fc4000fffe03f */
[----:B------:R-:W-:Y:S02]  /*3040*/  UIADD3.64 UR30, UR46, 0x3fe, URZ ;  /* 0x000003fe2e1e7897 */ /* 0x000fe4000fffe03f */
[----:B------:R-:W-:Y:S02]  /*3050*/  UIADD3.64 UR24, UR44, 0x800, URZ ;  /* 0x000008002c187897 */ /* 0x000fe4000fffe03f */
[----:B------:R-:W-:Y:S02]  /*3060*/  UIADD3.64 UR26, UR46, 0x400, URZ ;  /* 0x000004002e1a7897 */ /* 0x000fe4000fffe03f */
[----:B------:R-:W-:Y:S02]  /*3070*/  UIADD3.64 UR20, UR44, 0x802, URZ ;  /* 0x000008022c147897 */ /* 0x000fe4000fffe03f */
[----:B------:R-:W-:Y:S02]  /*3080*/  UIADD3.64 UR22, UR46, 0x402, URZ ;  /* 0x000004022e167897 */ /* 0x000fe4000fffe03f */
[----:B------:R-:W-:-:S02]  /*3090*/  UIADD3.64 UR16, UR44, 0x804, URZ ;  /* 0x000008042c107897 */ /* 0x000fc4000fffe03f */
[----:B------:R-:W-:Y:S01]  /*30a0*/  UIADD3.64 UR18, UR46, 0x404, URZ ;  /* 0x000004042e127897 */ /* 0x000fe2000fffe03f */
[----:B--2---:R-:W-:-:S06]  /*30b0*/  WARPGROUP.ARRIVE ;  /* 0x00000000000079c5 */ /* 0x004fcc0000000000 */
[----:B------:R-:W-:Y:S03]  /*30c0*/  HGMMA.64x128x16.F32 R24, gdesc[UR40], R24, gsb0 ;  /* 0x01e00000281879f0 */ /* 0x000fe60008000818 */
[----:B------:R-:W-:Y:S02]  /*30d0*/  WARPGROUP.DEPBAR.LE gsb0, 0x0 ;  /* 0x00008000000079c5 */ /* 0x000fe40000010000 */
[----:B------:R-:W-:-:S07]  /*30e0*/  WARPGROUP.ARRIVE ;  /* 0x00000000000079c5 */ /* 0x000fce0000000000 */
        /* <DEDUP_REMOVED lines=15> */
[----:B------:R-:W-:Y:S01]  /*31e0*/  HGMMA.64x128x16.F32 R24, gdesc[UR20], R24, gsb0 ;  /* 0x01e00000141879f0 */ /* 0x000fe20008000818 */
[----:B------:R-:W-:Y:S02]  /*31f0*/  UIADD3.64 UR40, UR44, 0x1fe, URZ ;  /* 0x000001fe2c287897 */ /* 0x000fe4000fffe03f */
[----:B------:R-:W-:Y:S02]  /*3200*/  WARPGROUP.DEPBAR.LE gsb0, 0x0 ;  /* 0x00008000000079c5 */ /* 0x000fe40000010000 */
[----:B------:R-:W-:-:S07]  /*3210*/  WARPGROUP.ARRIVE ;  /* 0x00000000000079c5 */ /* 0x000fce0000000000 */
[----:B------:R-:W-:Y:S01]  /*3220*/  HGMMA.64x128x16.F32 R24, gdesc[UR16], R24, gsb0 ;  /* 0x01e00000101879f0 */ /* 0x000fe20008000818 */
[----:B------:R-:W-:Y:S01]  /*3230*/  UIADD3.64 UR48, UR44, 0x200, URZ ;  /* 0x000002002c307897 */ /* 0x000fe2000fffe03f */
[----:B------:R-:W-:Y:S01]  /*3240*/  UMOV UR50, UR46 ;  /* 0x0000002e00327c82 */ /* 0x000fe20008000000 */
[----:B------:R-:W-:Y:S01]  /*3250*/  UMOV UR51, UR47 ;  /* 0x0000002f00337c82 */ /* 0x000fe20008000000 */
[----:B------:R-:W-:Y:S02]  /*3260*/  WARPGROUP.DEPBAR.LE gsb0, 0x0 ;  /* 0x00008000000079c5 */ /* 0x000fe40000010000 */
[----:B------:R-:W-:Y:S01]  /*3270*/  WARPGROUP.ARRIVE ;  /* 0x00000000000079c5 */ /* 0x000fe20000000000 */
[----:B------:R-:W-:Y:S01]  /*3280*/  UIADD3.64 UR36, UR44, 0x202, URZ ;  /* 0x000002022c247897 */ /* 0x000fe2000fffe03f */
[----:B------:R-:W-:Y:S04]  /*3290*/  STL.64 [R1], R24 ;  /* 0x0000001801007387 */ /* 0x000fe80000100a00 */
[----:B------:R-:W-:Y:S01]  /*32a0*/  HGMMA.64x128x16.F32 R152, gdesc[UR40], R152, gsb0 ;  /* 0x01e00000289879f0 */ /* 0x000fe20008000898 */
[----:B------:R-:W-:Y:S01]  /*32b0*/  UIADD3.64 UR32, UR44, 0x204, URZ ;  /* 0x000002042c207897 */ /* 0x000fe2000fffe03f */
[----:B------:R-:W-:Y:S01]  /*32c0*/  STL.64 [R1+0x8], R26 ;  /* 0x0000081a01007387 */ /* 0x000fe20000100a00 */
[----:B------:R-:W-:-:S02]  /*32d0*/  UIADD3.64 UR28, UR44, 0x9fe, URZ ;  /* 0x000009fe2c1c7897 */ /* 0x000fc4000fffe03f */
[----:B------:R-:W-:Y:S01]  /*32e0*/  UIADD3.64 UR24, UR44, 0xa00, URZ ;  /* 0x00000a002c187897 */ /* 0x000fe2000fffe03f */
[----:B------:R-:W-:Y:S01]  /*32f0*/  STL.64 [R1+0x10], R28 ;  /* 0x0000101c01007387 */ /* 0x000fe20000100a00 */
[----:B------:R-:W-:Y:S02]  /*3300*/  UIADD3.64 UR20, UR44, 0xa02, URZ ;  /* 0x00000a022c147897 */ /* 0x000fe4000fffe03f */
[----:B------:R-:W-:Y:S01]  /*3310*/  UIADD3.64 UR16, UR44, 0xa04, URZ ;  /* 0x00000a042c107897 */ /* 0x000fe2000fffe03f */
[----:B------:R-:W-:Y:S01]  /*3320*/  STL.64 [R1+0x18], R30 ;  /* 0x0000181e01007387 */ /* 0x000fe20000100a00 */
[----:B------:R-:W-:-:S03]  /*3330*/  UIADD3.64 UR40, UR44, 0x3fe, URZ ;  /* 0x000003fe2c287897 */ /* 0x000fc6000fffe03f */
        /* <DEDUP_REMOVED lines=27> */
[----:B------:R2:W-:Y:S01]  /*34f0*/  STL.64 [R1+0xf8], R86 ;  /* 0x0000f85601007387 */ /* 0x0005e20000100a00 */
[----:B------:R-:W-:-:S02]  /*3500*/  WARPGROUP.DEPBAR.LE gsb0, 0x0 ;  /* 0x00008000000079c5 */ /* 0x000fc40000010000 */
[----:B------:R-:W-:Y:S01]  /*3510*/  WARPGROUP.ARRIVE ;  /* 0x00000000000079c5 */ /* 0x000fe20000000000 */
[----:B--2---:R-:W2:Y:S04]  /*3520*/  LDL.LU.64 R86, [R1+0x1f8] ;  /* 0x0001f80001567983 */ /* 0x004ea80000300a00 */
[----:B------:R-:W2:Y:S01]  /*3530*/  LDL.LU.64 R84, [R1+0x1f0] ;  /* 0x0001f00001547983 */ /* 0x000ea20000300a00 */
[----:B------:R-:W-:Y:S03]  /*3540*/  HGMMA.64x128x16.F32 R152, gdesc[UR48], R152, gsb0 ;  /* 0x01e00000309879f0 */ /* 0x000fe60008000898 */
[----:B------:R-:W2:Y:S01]  /*3550*/  LDL.LU.64 R82, [R1+0x1e8] ;  /* 0x0001e80001527983 */ /* 0x000ea20000300a00 */
[----:B------:R-:W-:Y:S01]  /*3560*/  UIADD3.64 UR48, UR44, 0x400, URZ ;  /* 0x000004002c307897 */ /* 0x000fe2000fffe03f */
[----:B------:R-:W-:Y:S01]  /*3570*/  UMOV UR50, UR46 ;  /* 0x0000002e00327c82 */ /* 0x000fe20008000000 */
[----:B------:R-:W-:Y:S01]  /*3580*/  UMOV UR51, UR47 ;  /* 0x0000002f00337c82 */ /* 0x000fe20008000000 */
        /* <DEDUP_REMOVED lines=29> */
[----:B------:R-:W-:-:S02]  /*3760*/  UIADD3 UR56, UR56, 0x80, URZ ;  /* 0x0000008038387890 */ /* 0x000fc4000fffe03f */
[----:B------:R-:W-:-:S04]  /*3770*/  UIADD3 UR57, UR57, 0x1, URZ ;  /* 0x0000000139397890 */ /* 0x000fc8000fffe03f */
[----:B-1----:R-:W-:Y:S01]  /*3780*/  ISETP.LE.AND P0, PT, R0, UR56, PT ;  /* 0x0000003800007c0c */ /* 0x002fe2000bf03270 */
[----:B------:R-:W-:-:S04]  /*3790*/  UISETP.NE.U32.AND UP0, UPT, UR57, 0x4, UPT ;  /* 0x000000043900788c */ /* 0x000fc8000bf05070 */
[----:B------:R-:W-:Y:S01]  /*37a0*/  USEL UR8, URZ, 0x1, UP0 ;  /* 0x000000013f087887 */ /* 0x000fe20008000000 */
[----:B------:R-:W-:Y:S02]  /*37b0*/  WARPGROUP.DEPBAR.LE gsb0, 0x0 ;  /* 0x00008000000079c5 */ /* 0x000fe40000010000 */
[----:B------:R-:W-:Y:S01]  /*37c0*/  WARPGROUP.ARRIVE ;  /* 0x00000000000079c5 */ /* 0x000fe20000000000 */
[----:B------:R-:W-:Y:S02]  /*37d0*/  USEL UR57, UR57, URZ, UP0 ;  /* 0x0000003f39397287 */ /* 0x000fe40008000000 */
[----:B------:R-:W-:-:S03]  /*37e0*/  ULOP3.LUT UR59, UR59, UR8, URZ, 0x3c, !UPT ;  /* 0x000000083b3b7292 */ /* 0x000fc6000f8e3c3f */
[----:B------:R-:W-:Y:S01]  /*37f0*/  HGMMA.64x128x16.F32 R152, gdesc[UR36], R152, gsb0 ;  /* 0x01e00000249879f0 */ /* 0x000fe20008000898 */
[----:B------:R-:W-:Y:S02]  /*3800*/  UIADD3.64 UR36, UR44, 0x402, URZ ;  /* 0x000004022c247897 */ /* 0x000fe4000fffe03f */
[----:B------:R-:W-:Y:S02]  /*3810*/  WARPGROUP.DEPBAR.LE gsb0, 0x0 ;  /* 0x00008000000079c5 */ /* 0x000fe40000010000 */
[----:B------:R-:W-:-:S07]  /*3820*/  WARPGROUP.ARRIVE ;  /* 0x00000000000079c5 */ /* 0x000fce0000000000 */
        /* <DEDUP_REMOVED lines=50> */
[----:B--2---:R-:W-:-:S07]  /*3b50*/  WARPGROUP.ARRIVE ;  /* 0x00000000000079c5 */ /* 0x004fce0000000000 */
[----:B------:R-:W-:Y:S01]  /*3b60*/  HGMMA.64x128x16.F32 R24, gdesc[UR40], R24, gsb0 ;  /* 0x01e00000281879f0 */ /* 0x000fe20008000818 */
[----:B------:R-:W-:Y:S01]  /*3b70*/  UIADD3.64 UR40, UR44, 0x600, URZ ;  /* 0x000006002c287897 */ /* 0x000fe2000fffe03f */
[----:B------:R-:W-:Y:S01]  /*3b80*/  UMOV UR42, UR46 ;  /* 0x0000002e002a7c82 */ /* 0x000fe20008000000 */
[----:B------:R-:W-:Y:S01]  /*3b90*/  UMOV UR43, UR47 ;  /* 0x0000002f002b7c82 */ /* 0x000fe20008000000 */
[----:B------:R-:W-:Y:S02]  /*3ba0*/  WARPGROUP.DEPBAR.LE gsb0, 0x0 ;  /* 0x00008000000079c5 */ /* 0x000fe40000010000 */
[----:B------:R-:W-:-:S06]  /*3bb0*/  WARPGROUP.ARRIVE ;  /* 0x00000000000079c5 */ /* 0x000fcc0000000000 */
        /* <DEDUP_REMOVED lines=20> */
[----:B------:R-:W-:Y:S05]  /*3d00*/  @!P0 BRA `(.L_x_49) ;  /* 0xffffffe800f08947 */ /* 0x000fea000383ffff */
.L_x_47:
[----:B------:R5:W-:Y:S04]  /*3d10*/  STL [R1+0x10c], R84 ;  /* 0x00010c5401007387 */ /* 0x000be80000100800 */
[----:B------:R-:W3:Y:S01]  /*3d20*/  LDL.LU R8, [R1] ;  /* 0x0000000001087983 */ /* 0x000ee20000300800 */
[----:B--2---:R-:W-:Y:S06]  /*3d30*/  BAR.SYNC.DEFER_BLOCKING 0x0 ;  /* 0x0000000000007b1d */ /* 0x004fec0000010000 */
[----:B-----5:R-:W2:Y:S04]  /*3d40*/  LDL.LU R84, [R1+0x4] ;  /* 0x0000040001547983 */ /* 0x020ea80000300800 */
[----:B------:R5:W-:Y:S04]  /*3d50*/  STL [R1+0x108], R85 ;  /* 0x0001085501007387 */ /* 0x000be80000100800 */
[----:B-----5:R-:W5:Y:S01]  /*3d60*/  LDL.LU R85, [R1+0xc] ;  /* 0x00000c0001557983 */ /* 0x020f620000300800 */
[----:B------:R-:W4:Y:S03]  /*3d70*/  @!P2 SYNCS.CCTL.IV [UR60+0x60000] ;  /* 0x06000000ff00a9b1 */ /* 0x000f26000800003c */
[----:B------:R-:W5:Y:S04]  /*3d80*/  LDL.LU R9, [R1+0x8] ;  /* 0x0000080001097983 */ /* 0x000f680000300800 */
[----:B------:R1:W-:Y:S01]  /*3d90*/  STL [R1+0x104], R86 ;  /* 0x0001045601007387 */ /* 0x0003e20000100800 */
[----:B----4-:R-:W-:Y:S06]  /*3da0*/  BAR.SYNC.DEFER_BLOCKING 0x0 ;  /* 0x0000000000007b1d */ /* 0x010fec0000010000 */
[----:B-1----:R-:W4:Y:S04]  /*3db0*/  LDL.LU R86, [R1+0x14] ;  /* 0x0000140001567983 */ /* 0x002f280000300800 */
[----:B------:R-:W4:Y:S04]  /*3dc0*/  LDL.LU R10, [R1+0x10] ;  /* 0x00001000010a7983 */ /* 0x000f280000300800 */
[----:B------:R1:W-:Y:S01]  /*3dd0*/  STL [R1+0x100], R87 ;  /* 0x0001005701007387 */ /* 0x0003e20000100800 */
[----:B------:R-:W1:Y:S02]  /*3de0*/  @!P2 SYNCS.CCTL.IV [UR60+0x60008] ;  /* 0x06000800ff00a9b1 */ /* 0x000e64000800003c */
[----:B-1----:R-:W-:Y:S06]  /*3df0*/  BAR.SYNC.DEFER_BLOCKING 0x0 ;  /* 0x0000000000007b1d */ /* 0x002fec0000010000 */
[----:B------:R-:W4:Y:S04]  /*3e00*/  LDL.LU R87, [R1+0x1c] ;  /* 0x00001c0001577983 */ /* 0x000f280000300800 */
[----:B------:R-:W4:Y:S04]  /*3e10*/  LDL.LU R11, [R1+0x18] ;  /* 0x00001800010b7983 */ /* 0x000f280000300800 */
[----:B------:R-:W4:Y:S04]  /*3e20*/  LDL.LU R3, [R1+0x24] ;  /* 0x0000240001037983 */ /* 0x000f280000300800 */
[----:B------:R-:W4:Y:S04]  /*3e30*/  LDL.LU R4, [R1+0x20] ;  /* 0x0000200001047983 */ /* 0x000f280000300800 */
[----:B------:R-:W4:Y:S01]  /*3e40*/  LDL.LU R2, [R1+0x2c] ;  /* 0x00002c0001027983 */ /* 0x000f220000300800 */
[----:B------:R-:W-:Y:S01]  /*3e50*/  F2FP.F16.F32.PACK_AB R88, R89, R88 ;  /* 0x000000585958723e */ /* 0x000fe200000000ff */
[----:B------:R-:W1:Y:S02]  /*3e60*/  @!P2 SYNCS.CCTL.IV [UR60+0x60010] ;  /* 0x06001000ff00a9b1 */ /* 0x000e64000800003c */
[----:B------:R-:W4:Y:S04]  /*3e70*/  LDL.LU R5, [R1+0x28] ;  /* 0x0000280001057983 */ /* 0x000f280000300800 */
        /* <DEDUP_REMOVED lines=51> */
[----:B---3--:R-:W3:Y:S01]  /*41b0*/  LDL.LU R0, [R1+0xf8] ;  /* 0x0000f80001007983 */ /* 0x008ee20000300800 */
[----:B--2---:R-:W-:Y:S01]  /*41c0*/  F2FP.F16.F32.PACK_AB R8, R84, R8 ;  /* 0x000000085408723e */ /* 0x004fe200000000ff */
[----:B-1----:R-:W-:Y:S06]  /*41d0*/  BAR.SYNC.DEFER_BLOCKING 0x0 ;  /* 0x0000000000007b1d */ /* 0x002fec0000010000 */
[----:B------:R-:W2:Y:S01]  /*41e0*/  LDL.LU R84, [R1+0x10c] ;  /* 0x00010c0001547983 */ /* 0x000ea20000300800 */
[----:B-----5:R-:W-:-:S03]  /*41f0*/  F2FP.F16.F32.PACK_AB R9, R85, R9 ;  /* 0x000000095509723e */ /* 0x020fc600000000ff */
[----:B------:R-:W2:Y:S01]  /*4200*/  LDL.LU R85, [R1+0x108] ;  /* 0x0001080001557983 */ /* 0x000ea20000300800 */
[----:B----4-:R-:W-:Y:S02]  /*4210*/  F2FP.F16.F32.PACK_AB R10, R86, R10 ;  /* 0x0000000a560a723e */ /* 0x010fe400000000ff */
[----:B------:R-:W-:Y:S01]  /*4220*/  ELECT P0, URZ, PT ;  /* 0x00000000003f782f */ /* 0x000fe20003800000 */
[----:B------:R-:W4:Y:S01]  /*4230*/  LDL.LU R86, [R1+0x104] ;  /* 0x0001040001567983 */ /* 0x000f220000300800 */
[----:B------:R-:W-:Y:S01]  /*4240*/  F2FP.F16.F32.PACK_AB R11, R87, R11 ;  /* 0x0000000b570b723e */ /* 0x000fe200000000ff */
[----:B------:R-:W1:Y:S02]  /*4250*/  @!P2 SYNCS.CCTL.IV [UR60+0x60018] ;  /* 0x06001800ff00a9b1 */ /* 0x000e64000800003c */
[----:B------:R-:W4:Y:S01]  /*4260*/  LDL.LU R87, [R1+0x100] ;  /* 0x0001000001577983 */ /* 0x000f220000300800 */
[----:B------:R-:W-:Y:S01]  /*4270*/  F2FP.F16.F32.PACK_AB R89, R91, R90 ;  /* 0x0000005a5b59723e */ /* 0x000fe200000000ff */
[----:B------:R-:W-:Y:S01]  /*4280*/  ULOP3.LUT UR12, UR58, 0x1, URZ, 0xc0, !UPT ;  /* 0x000000013a0c7892 */ /* 0x000fe2000f8ec03f */
[----:B------:R-:W-:Y:S01]  /*4290*/  F2FP.F16.F32.PACK_AB R90, R93, R92 ;  /* 0x0000005c5d5a723e */ /* 0x000fe200000000ff */
[----:B------:R-:W-:Y:S01]  /*42a0*/  UMOV UR14, UR15 ;  /* 0x0000000f000e7c82 */ /* 0x000fe20008000000 */
[----:B------:R-:W-:Y:S01]  /*42b0*/  F2FP.F16.F32.PACK_AB R152, R153, R152 ;  /* 0x000000989998723e */ /* 0x000fe200000000ff */
[----:B------:R-:W-:Y:S01]  /*42c0*/  ULEA UR13, UR12, UR11, 0x6 ;  /* 0x0000000b0c0d7291 */ /* 0x000fe2000f8e303f */
[----:B------:R-:W-:Y:S01]  /*42d0*/  F2FP.F16.F32.PACK_AB R4, R3, R4 ;  /* 0x000000040304723e */ /* 0x000fe200000000ff */
[----:B------:R-:W-:Y:S01]  /*42e0*/  ULEA UR12, UR12, UR60, 0xf ;  /* 0x0000003c0c0c7291 */ /* 0x000fe2000f8e783f */
[----:B------:R-:W5:Y:S01]  /*42f0*/  S2R R3, SR_TID.X ;  /* 0x0000000000037919 */ /* 0x000f620000002100 */
[----:B------:R-:W-:-:S02]  /*4300*/  F2FP.F16.F32.PACK_AB R153, R155, R154 ;  /* 0x0000009a9b99723e */ /* 0x000fc400000000ff */
[----:B------:R-:W-:Y:S02]  /*4310*/  F2FP.F16.F32.PACK_AB R184, R185, R184 ;  /* 0x000000b8b9b8723e */ /* 0x000fe400000000ff */
[----:B------:R-:W-:Y:S02]  /*4320*/  F2FP.F16.F32.PACK_AB R5, R2, R5 ;  /* 0x000000050205723e */ /* 0x000fe400000000ff */
[----:B------:R-:W-:Y:S02]  /*4330*/  F2FP.F16.F32.PACK_AB R154, R157, R156 ;  /* 0x0000009c9d9a723e */ /* 0x000fe400000000ff */
[----:B------:R-:W-:Y:S02]  /*4340*/  F2FP.F16.F32.PACK_AB R155, R159, R158 ;  /* 0x0000009e9f9b723e */ /* 0x000fe400000000ff */
[----:B------:R-:W-:Y:S02]  /*4350*/  F2FP.F16.F32.PACK_AB R185, R187, R186 ;  /* 0x000000babbb9723e */ /* 0x000fe400000000ff */
        /* <DEDUP_REMOVED lines=9> */
[----:B------:R-:W-:Y:S01]  /*43f0*/  F2FP.F16.F32.PACK_AB R56, R57, R56 ;  /* 0x000000383938723e */ /* 0x000fe200000000ff */
[C---:B-----5:R-:W-:Y:S01]  /*4400*/  IMAD.SHL.U32 R93, R3.reuse, 0x10, RZ ;  /* 0x00000010035d7824 */ /* 0x060fe200078e00ff */
[----:B------:R-:W-:Y:S02]  /*4410*/  LOP3.LUT R2, R3, 0x7f, RZ, 0xc0, !PT ;  /* 0x0000007f03027812 */ /* 0x000fe400078ec0ff */
[----:B------:R-:W-:Y:S02]  /*4420*/  F2FP.F16.F32.PACK_AB R26, R29, R28 ;  /* 0x0000001c1d1a723e */ /* 0x000fe400000000ff */
[----:B------:R-:W-:-:S02]  /*4430*/  ISETP.LT.U32.AND P0, PT, R2, 0x40, P0 ;  /* 0x000000400200780c */ /* 0x000fc40000701070 */
[----:B------:R-:W-:Y:S02]  /*4440*/  F2FP.F16.F32.PACK_AB R27, R31, R30 ;  /* 0x0000001e1f1b723e */ /* 0x000fe400000000ff */
[----:B------:R-:W-:Y:S02]  /*4450*/  F2FP.F16.F32.PACK_AB R57, R59, R58 ;  /* 0x0000003a3b39723e */ /* 0x000fe400000000ff */
[----:B------:R-:W-:Y:S02]  /*4460*/  F2FP.F16.F32.PACK_AB R58, R61, R60 ;  /* 0x0000003c3d3a723e */ /* 0x000fe400000000ff */
[----:B------:R-:W-:Y:S02]  /*4470*/  F2FP.F16.F32.PACK_AB R59, R63, R62 ;  /* 0x0000003e3f3b723e */ /* 0x000fe400000000ff */
[----:B------:R-:W-:Y:S02]  /*4480*/  F2FP.F16.F32.PACK_AB R6, R252, R6 ;  /* 0x00000006fc06723e */ /* 0x000fe400000000ff */
[----:B------:R-:W-:Y:S01]  /*4490*/  F2FP.F16.F32.PACK_AB R7, R251, R7 ;  /* 0x00000007fb07723e */ /* 0x000fe200000000ff */
[----:B------:R-:W-:Y:S01]  /*44a0*/  VOTEU.ANY UP0, P0 ;  /* 0x00000000003f7886 */ /* 0x000fe20000000100 */
[----:B------:R-:W-:Y:S01]  /*44b0*/  F2FP.F16.F32.PACK_AB R160, R161, R160 ;  /* 0x000000a0a1a0723e */ /* 0x000fe200000000ff */
[----:B------:R-:W-:Y:S01]  /*44c0*/  VOTEU.ANY UP1, P0 ;  /* 0x00000000003f7886 */ /* 0x000fe20000020100 */
[----:B------:R-:W-:-:S02]  /*44d0*/  F2FP.F16.F32.PACK_AB R161, R163, R162 ;  /* 0x000000a2a3a1723e */ /* 0x000fc400000000ff */
[----:B------:R-:W-:Y:S01]  /*44e0*/  F2FP.F16.F32.PACK_AB R192, R193, R192 ;  /* 0x000000c0c1c0723e */ /* 0x000fe200000000ff */
[----:B------:R-:W-:Y:S01]  /*44f0*/  @UP0 UMOV UR8, UR52 ;  /* 0x0000003400080c82 */ /* 0x000fe20008000000 */
[----:B------:R-:W-:Y:S01]  /*4500*/  F2FP.F16.F32.PACK_AB R162, R165, R164 ;  /* 0x000000a4a5a2723e */ /* 0x000fe200000000ff */
[----:B------:R-:W-:Y:S01]  /*4510*/  @UP0 UMOV UR9, UR53 ;  /* 0x0000003500090c82 */ /* 0x000fe20008000000 */
        /* <DEDUP_REMOVED lines=77> */
[----:B---3--:R-:W-:Y:S01]  /*49f0*/  F2FP.F16.F32.PACK_AB R227, R227, R0 ;  /* 0x00000000e3e3723e */ /* 0x008fe200000000ff */
[----:B------:R-:W-:Y:S01]  /*4a00*/  IMAD.SHL.U32 R0, R3, 0x80, RZ ;  /* 0x0000008003007824 */ /* 0x000fe200078e00ff */
[----:B------:R-:W-:Y:S02]  /*4a10*/  F2FP.F16.F32.PACK_AB R144, R145, R144 ;  /* 0x000000909190723e */ /* 0x000fe400000000ff */
[----:B------:R-:W-:Y:S02]  /*4a20*/  F2FP.F16.F32.PACK_AB R114, R117, R116 ;  /* 0x000000747572723e */ /* 0x000fe400000000ff */
[----:B------:R-:W-:Y:S02]  /*4a30*/  LOP3.LUT R0, R0, 0x780, RZ, 0xc0, !PT ;  /* 0x0000078000007812 */ /* 0x000fe400078ec0ff */
[----:B------:R-:W-:-:S02]  /*4a40*/  F2FP.F16.F32.PACK_AB R115, R119, R118 ;  /* 0x000000767773723e */ /* 0x000fc400000000ff */
[----:B------:R-:W-:Y:S02]  /*4a50*/  LOP3.LUT R0, R0, 0x70, R93, 0xf8, !PT ;  /* 0x0000007000007812 */ /* 0x000fe400078ef85d */
[----:B------:R-:W-:Y:S02]  /*4a60*/  F2FP.F16.F32.PACK_AB R145, R147, R146 ;  /* 0x000000929391723e */ /* 0x000fe400000000ff */
[----:B------:R-:W-:Y:S01]  /*4a70*/  LOP3.LUT R0, R0, 0x10, R3, 0x78, !PT ;  /* 0x0000001000007812 */ /* 0x000fe200078e7803 */
[----:B------:R-:W-:Y:S01]  /*4a80*/  IMAD.SHL.U32 R3, R3, 0x40, RZ ;  /* 0x0000004003037824 */ /* 0x000fe200078e00ff */
[----:B------:R-:W-:Y:S02]  /*4a90*/  F2FP.F16.F32.PACK_AB R48, R49, R48 ;  /* 0x000000303130723e */ /* 0x000fe400000000ff */
[----:B------:R-:W-:Y:S02]  /*4aa0*/  F2FP.F16.F32.PACK_AB R146, R149, R148 ;  /* 0x000000949592723e */ /* 0x000fe400000000ff */
[----:B------:R-:W-:-:S02]  /*4ab0*/  LOP3.LUT R0, R0, 0x1800, R3, 0xf8, !PT ;  /* 0x0000180000007812 */ /* 0x000fc400078ef803 */
[----:B------:R-:W-:Y:S02]  /*4ac0*/  F2FP.F16.F32.PACK_AB R147, R151, R150 ;  /* 0x000000969793723e */ /* 0x000fe400000000ff */
[C---:B------:R-:W-:Y:S01]  /*4ad0*/  LOP3.LUT R3, R0.reuse, 0x20, RZ, 0x3c, !PT ;  /* 0x0000002000037812 */ /* 0x040fe200078e3cff */
[----:B------:R-:W-:Y:S01]  /*4ae0*/  VIADD R2, R0, UR60 ;  /* 0x0000003c00027c36 */ /* 0x000fe20008000000 */
[----:B------:R-:W-:Y:S02]  /*4af0*/  F2FP.F16.F32.PACK_AB R49, R51, R50 ;  /* 0x000000323331723e */ /* 0x000fe400000000ff */
[----:B------:R-:W-:Y:S01]  /*4b00*/  F2FP.F16.F32.PACK_AB R80, R81, R80 ;  /* 0x000000505150723e */ /* 0x000fe200000000ff */
[----:B------:R-:W-:Y:S01]  /*4b10*/  VIADD R3, R3, UR60 ;  /* 0x0000003c03037c36 */ /* 0x000fe20008000000 */
[----:B-1----:R1:W-:Y:S01]  /*4b20*/  STSM.16.M88.4 [R2], R8 ;  /* 0x0000000802007844 */ /* 0x0023e20000000200 */
[----:B------:R-:W-:Y:S02]  /*4b30*/  F2FP.F16.F32.PACK_AB R50, R53, R52 ;  /* 0x000000343532723e */ /* 0x000fe400000000ff */
[----:B------:R-:W-:Y:S01]  /*4b40*/  F2FP.F16.F32.PACK_AB R51, R55, R54 ;  /* 0x000000363733723e */ /* 0x000fe200000000ff */
[----:B------:R-:W-:Y:S01]  /*4b50*/  STSM.16.M88.4 [R2+0x8000], R20 ;  /* 0x0080001402007844 */ /* 0x000fe20000000200 */
[----:B------:R-:W-:-:S02]  /*4b60*/  F2FP.F16.F32.PACK_AB R81, R83, R82 ;  /* 0x000000525351723e */ /* 0x000fc400000000ff */
[----:B--2---:R-:W-:Y:S01]  /*4b70*/  F2FP.F16.F32.PACK_AB R82, R85, R84 ;  /* 0x000000545552723e */ /* 0x004fe200000000ff */
[----:B------:R-:W-:Y:S04]  /*4b80*/  STSM.16.M88.4 [R2+0x2000], R152 ;  /* 0x0020009802007844 */ /* 0x000fe80000000200 */
[----:B------:R-:W-:Y:S04]  /*4b90*/  STSM.16.M88.4 [R2+0xa000], R184 ;  /* 0x00a000b802007844 */ /* 0x000fe80000000200 */
[----:B------:R-:W-:Y:S01]  /*4ba0*/  STSM.16.M88.4 [R2+0x4000], R88 ;  /* 0x0040005802007844 */ /* 0x000fe20000000200 */
[----:B-1----:R-:W-:-:S02]  /*4bb0*/  LOP3.LUT R8, R0, 0x40, RZ, 0x3c, !PT ;  /* 0x0000004000087812 */ /* 0x002fc400078e3cff */
[----:B------:R-:W-:Y:S01]  /*4bc0*/  LOP3.LUT R0, R0, 0x60, RZ, 0x3c, !PT ;  /* 0x0000006000007812 */ /* 0x000fe200078e3cff */
[----:B------:R-:W-:Y:S02]  /*4bd0*/  STSM.16.M88.4 [R2+0xc000], R120 ;  /* 0x00c0007802007844 */ /* 0x000fe40000000200 */
[----:B------:R-:W-:Y:S02]  /*4be0*/  VIADD R8, R8, UR60 ;  /* 0x0000003c08087c36 */ /* 0x000fe40008000000 */
[----:B------:R-:W-:Y:S01]  /*4bf0*/  STSM.16.M88.4 [R2+0x6000], R24 ;  /* 0x0060001802007844 */ /* 0x000fe20000000200 */
[----:B------:R-:W-:-:S03]  /*4c00*/  VIADD R0, R0, UR60 ;  /* 0x0000003c00007c36 */ /* 0x000fc60008000000 */
[----:B------:R-:W-:Y:S04]  /*4c10*/  STSM.16.M88.4 [R2+0xe000], R56 ;  /* 0x00e0003802007844 */ /* 0x000fe80000000200 */
[----:B------:R-:W-:Y:S04]  /*4c20*/  STSM.16.M88.4 [R3], R4 ;  /* 0x0000000403007844 */ /* 0x000fe80000000200 */
[----:B------:R-:W-:Y:S04]  /*4c30*/  STSM.16.M88.4 [R3+0x8000], R216 ;  /* 0x008000d803007844 */ /* 0x000fe80000000200 */
[----:B------:R-:W-:Y:S04]  /*4c40*/  STSM.16.M88.4 [R3+0x2000], R160 ;  /* 0x002000a003007844 */ /* 0x000fe80000000200 */
[----:B------:R-:W-:Y:S04]  /*4c50*/  STSM.16.M88.4 [R3+0xa000], R192 ;  /* 0x00a000c003007844 */ /* 0x000fe80000000200 */
[----:B------:R-:W-:Y:S01]  /*4c60*/  STSM.16.M88.4 [R3+0x4000], R96 ;  /* 0x0040006003007844 */ /* 0x000fe20000000200 */
[----:B----4-:R-:W-:-:S03]  /*4c70*/  F2FP.F16.F32.PACK_AB R83, R87, R86 ;  /* 0x000000565753723e */ /* 0x010fc600000000ff */
[----:B------:R-:W-:Y:S04]  /*4c80*/  STSM.16.M88.4 [R3+0xc000], R128 ;  /* 0x00c0008003007844 */ /* 0x000fe80000000200 */
[----:B------:R-:W-:Y:S04]  /*4c90*/  STSM.16.M88.4 [R3+0x6000], R32 ;  /* 0x0060002003007844 */ /* 0x000fe80000000200 */
[----:B------:R-:W-:Y:S04]  /*4ca0*/  STSM.16.M88.4 [R3+0xe000], R64 ;  /* 0x00e0004003007844 */ /* 0x000fe80000000200 */
[----:B------:R-:W-:Y:S04]  /*4cb0*/  STSM.16.M88.4 [R8], R12 ;  /* 0x0000000c08007844 */ /* 0x000fe80000000200 */
[----:B------:R-:W-:Y:S04]  /*4cc0*/  STSM.16.M88.4 [R8+0x8000], R220 ;  /* 0x008000dc08007844 */ /* 0x000fe80000000200 */
[----:B------:R-:W-:Y:S04]  /*4cd0*/  STSM.16.M88.4 [R8+0x2000], R168 ;  /* 0x002000a808007844 */ /* 0x000fe80000000200 */
[----:B------:R-:W-:Y:S04]  /*4ce0*/  STSM.16.M88.4 [R8+0xa000], R200 ;  /* 0x00a000c808007844 */ /* 0x000fe80000000200 */
[----:B------:R-:W-:Y:S04]  /*4cf0*/  STSM.16.M88.4 [R8+0x4000], R104 ;  /* 0x0040006808007844 */ /* 0x000fe80000000200 */
        /* <DEDUP_REMOVED lines=10> */
[----:B------:R-:W-:Y:S01]  /*4da0*/  STSM.16.M88.4 [R0+0xe000], R80 ;  /* 0x00e0005000007844 */ /* 0x000fe20000000200 */
[----:B------:R1:W-:Y:S06]  /*4db0*/  MEMBAR.ALL.CTA ;  /* 0x0000000000007992 */ /* 0x0003ec0000008000 */
[----:B-1----:R-:W1:Y:S02]  /*4dc0*/  FENCE.VIEW.ASYNC.S ;  /* 0x00000000000073c6 */ /* 0x002e640000000000 */
[----:B-1----:R-:W-:Y:S06]  /*4dd0*/  BAR.SYNC.DEFER_BLOCKING 0x0 ;  /* 0x0000000000007b1d */ /* 0x002fec0000010000 */
[----:B------:R1:W-:Y:S01]  /*4de0*/  @UP1 UTMASTG.2D [UR12], [UR8] ;  /* 0x0000000c080013b5 */ /* 0x0003e20008008000 */
[----:B------:R0:W-:Y:S01]  /*4df0*/  UTMACMDFLUSH ;  /* 0x00000000000079b7 */ /* 0x0001e20000000000 */
[----:B------:R-:W-:-:S04]  /*4e00*/  DEPBAR.LE SB0, 0x0 ;  /* 0x000080000000791a */ /* 0x000fc80000000000 */
[----:B------:R-:W-:Y:S06]  /*4e10*/  BAR.SYNC.DEFER_BLOCKING 0x0 ;  /* 0x0000000000007b1d */ /* 0x000fec0000010000 */
[----:B-1----:R-:W-:Y:S05]  /*4e20*/  EXIT ;  /* 0x000000000000794d */ /* 0x002fea0003800000 */
.L_x_48:
[----:B------:R-:W1:Y:S02]  /*4e30*/  SYNCS.PHASECHK.TRANS64.TRYWAIT P0, [UR22+0x60000], R0 ;  /* 0x06000000ff0075a7 */ /* 0x000e640008000156 */
[----:B-1----:R-:W-:Y:S05]  /*4e40*/  @!P0 BRA `(.L_x_48) ;  /* 0xfffffffc00f88947 */ /* 0x002fea000383ffff */
[----:B------:R-:W-:Y:S05]  /*4e50*/  BRA `(.L_x_50) ;  /* 0xffffffdc00307947 */ /* 0x000fea000383ffff */
.L_x_51:
[----:B------:R-:W-:-:S00]  /*4e60*/  BRA `(.L_x_51) ;  /* 0xfffffffc00fc7947 */ /* 0x000fc0000383ffff */
[----:B------:R-:W-:-:S00]  /*4e70*/  NOP ;  /* 0x0000000000007918 */ /* 0x000fc00000000000 */
        /* <DEDUP_REMOVED lines=8> */
.L_x_52:


//--------------------- .nv.shared.gluon_wgmma    --------------------------
	.section	.nv.shared.gluon_wgmma,"aw",@nobits
	.sectionflags	@""
	.align	16
	.zero		1024


//--------------------- .nv.shared.reserved.0     --------------------------
	.section	.nv.shared.reserved.0,"aw",@nobits
	.weak		__nv_reservedSMEM_offset_0_alias
	.size		__nv_reservedSMEM_offset_0_alias, 0, 0
	.other		__nv_reservedSMEM_offset_0_alias,@"STO_CUDA_RESERVED_SHARED STV_DEFAULT"
__nv_reservedSMEM_offset_0_alias:
	.zero		0


//--------------------- .nv.constant0.gluon_wgmma --------------------------
	.section	.nv.constant0.gluon_wgmma,"a",@progbits
	.sectionflags	@""
	.align	4
.nv.constant0.gluon_wgmma:
	.zero		608


//--------------------- SYMBOLS --------------------------

	.type		.nv.reservedSmem.offset0,@object
	.size		.nv.reservedSmem.offset0,0x4
